// auto-generated by cutlass_sweep.gemm — config: {"arch": "sm_90", "cluster_m": 1, "cluster_n": 1, "dtype": "e5m2", "dtype_b": "e5m2", "layout": "nt", "stages": 0, "tile_k": 32, "tile_m": 256, "tile_n": 128}
#include "cutlass/cutlass.h"
#include "cutlass/gemm/collective/collective_builder.hpp"
#include "cutlass/gemm/device/gemm_universal_adapter.h"
#include "cutlass/gemm/kernel/gemm_universal.hpp"
#include "cutlass/epilogue/collective/collective_builder.hpp"

using ElemA = cutlass::float_e5m2_t;
using ElemB = cutlass::float_e5m2_t;
using ElemCD = cutlass::float_e5m2_t;
using Acc  = float;
using TileShape    = cute::Shape<cute::_256, cute::_128, cute::_32>;
using ClusterShape = cute::Shape<cute::_1, cute::_1, cute::_1>;

using CollectiveEpilogue = typename cutlass::epilogue::collective::CollectiveBuilder<
    cutlass::arch::Sm90, cutlass::arch::OpClassTensorOp,
    TileShape, ClusterShape,
    cutlass::epilogue::collective::EpilogueTileAuto,
    Acc, Acc,
    ElemCD, cutlass::layout::RowMajor, 128 / cutlass::sizeof_bits<ElemCD>::value,
    ElemCD, cutlass::layout::RowMajor, 128 / cutlass::sizeof_bits<ElemCD>::value,
    cutlass::epilogue::collective::EpilogueScheduleAuto
  >::CollectiveOp;

using CollectiveMainloop = typename cutlass::gemm::collective::CollectiveBuilder<
    cutlass::arch::Sm90, cutlass::arch::OpClassTensorOp,
    ElemA, cutlass::layout::RowMajor, 128 / cutlass::sizeof_bits<ElemA>::value,
    ElemB, cutlass::layout::ColumnMajor, 128 / cutlass::sizeof_bits<ElemB>::value,
    Acc,
    TileShape, ClusterShape,
    cutlass::gemm::collective::StageCountAutoCarveout<static_cast<int>(sizeof(typename CollectiveEpilogue::SharedStorage))>,
    cutlass::gemm::collective::KernelScheduleAuto
  >::CollectiveOp;

using GemmKernel = cutlass::gemm::kernel::GemmUniversal<
    cute::Shape<int,int,int,int>,
    CollectiveMainloop,
    CollectiveEpilogue
>;
using Gemm = cutlass::gemm::device::GemmUniversalAdapter<GemmKernel>;

// Force the device kernel symbol into the cubin without needing a host main.
auto* _anchor = &cutlass::device_kernel<GemmKernel>;


// ===== COMPILED SASS (sm_90a) =====

	.target	sm_90a

	.elftype	@"ET_EXEC"


//--------------------- .note.nv.tkinfo           --------------------------
	.section	.note.nv.tkinfo,"",@"SHT_NOTE"
	.sectionflags	@"SHF_NOTE_NV_TKINFO"
	.tkinfo
        /*0018*/ 	.word	0x00000002
        /*0030*/ 	.string	""
        /*0030*/ 	.string	"ptxas"
        /*0030*/ 	.string	"Cuda compilation tools, release 13.0, V13.0.88"
        /*0030*/ 	.string	"Build cuda_13.0.r13.0/compiler.36424714_0"
        /*0030*/ 	.string	"-arch sm_90a -m 64 "



//--------------------- .note.nv.cuinfo           --------------------------
	.section	.note.nv.cuinfo,"",@"SHT_NOTE"
	.sectionflags	@"SHF_NOTE_NV_CUINFO"
        /*0018*/ 	.short	0x0002
        /*001a*/ 	.short	0x005a
        /*001c*/ 	.short	0x0082
	.zero		2


//--------------------- .nv.info                  --------------------------
	.section	.nv.info,"",@"SHT_CUDA_INFO"
	.align	4


	//----- nvinfo : EIATTR_REGCOUNT
	.align		4
        /*0000*/ 	.byte	0x04, 0x2f
        /*0002*/ 	.short	(.L_12 - .L_11)
	.align		4
.L_11:
        /*0004*/ 	.word	index@(_ZN7cutlass13device_kernelINS_4gemm6kernel13GemmUniversalIN4cute5tupleIJiiiiEEENS1_10collective13CollectiveMmaINS1_37MainloopSm90TmaGmmaWarpSpecializedFP8ILi18ENS5_IJNS4_1CILi1EEESB_SB_EEENS1_35KernelTmaWarpSpecializedCooperativeEEENS5_IJNSA_ILi256EEENSA_ILi128EEENSA_ILi32EEEEEENS_12float_e5m2_tENS5_IJlSB_lEEESJ_SK_NS4_8TiledMMAINS4_8MMA_AtomIJNS4_4SM904GMMA31MMA_64x128x32_F32E5M2E5M2_SS_TNILNSO_7ScaleInE1ELSQ_1EEEEEENS4_6LayoutINS5_IJNSA_ILi2EEESB_SB_EEENS5_IJSB_NSA_ILi0EEESW_EEEEENS5_IJNS4_10UnderscoreESZ_SZ_EEEEENS4_13SM90_TMA_LOADENS4_14ComposedLayoutINS4_7SwizzleILi1ELi4ELi3EEENS4_18smem_ptr_flag_bitsILi8EEENST_INS5_IJNSA_ILi8EEESH_EEENS5_IJSH_SB_EEEEEEEvNS4_8identityES12_S1C_vS1D_EENS_8epilogue10collective6detail29Sm90TmaWarpSpecializedAdapterINS1G_15DefaultEpilogueISJ_SK_SK_NS1F_6thread17LinearCombinationISJ_Li1EffLNS1K_9ScaleType4KindE0ELNS_15FloatRoundStyleE2ESJ_EENS1_15EpilogueDefaultEEEEEvvEEEEvNT_6ParamsE)
        /*0008*/ 	.word	0x000000a8


	//----- nvinfo : EIATTR_FRAME_SIZE
	.align		4
.L_12:
        /*000c*/ 	.byte	0x04, 0x11
        /*000e*/ 	.short	(.L_14 - .L_13)
	.align		4
.L_13:
        /*0010*/ 	.word	index@(_ZN7cutlass13device_kernelINS_4gemm6kernel13GemmUniversalIN4cute5tupleIJiiiiEEENS1_10collective13CollectiveMmaINS1_37MainloopSm90TmaGmmaWarpSpecializedFP8ILi18ENS5_IJNS4_1CILi1EEESB_SB_EEENS1_35KernelTmaWarpSpecializedCooperativeEEENS5_IJNSA_ILi256EEENSA_ILi128EEENSA_ILi32EEEEEENS_12float_e5m2_tENS5_IJlSB_lEEESJ_SK_NS4_8TiledMMAINS4_8MMA_AtomIJNS4_4SM904GMMA31MMA_64x128x32_F32E5M2E5M2_SS_TNILNSO_7ScaleInE1ELSQ_1EEEEEENS4_6LayoutINS5_IJNSA_ILi2EEESB_SB_EEENS5_IJSB_NSA_ILi0EEESW_EEEEENS5_IJNS4_10UnderscoreESZ_SZ_EEEEENS4_13SM90_TMA_LOADENS4_14ComposedLayoutINS4_7SwizzleILi1ELi4ELi3EEENS4_18smem_ptr_flag_bitsILi8EEENST_INS5_IJNSA_ILi8EEESH_EEENS5_IJSH_SB_EEEEEEEvNS4_8identityES12_S1C_vS1D_EENS_8epilogue10collective6detail29Sm90TmaWarpSpecializedAdapterINS1G_15DefaultEpilogueISJ_SK_SK_NS1F_6thread17LinearCombinationISJ_Li1EffLNS1K_9ScaleType4KindE0ELNS_15FloatRoundStyleE2ESJ_EENS1_15EpilogueDefaultEEEEEvvEEEEvNT_6ParamsE)
        /*0014*/ 	.word	0x00000100


	//----- nvinfo : EIATTR_MIN_STACK_SIZE
	.align		4
.L_14:
        /*0018*/ 	.byte	0x04, 0x12
        /*001a*/ 	.short	(.L_16 - .L_15)
	.align		4
.L_15:
        /*001c*/ 	.word	index@(_ZN7cutlass13device_kernelINS_4gemm6kernel13GemmUniversalIN4cute5tupleIJiiiiEEENS1_10collective13CollectiveMmaINS1_37MainloopSm90TmaGmmaWarpSpecializedFP8ILi18ENS5_IJNS4_1CILi1EEESB_SB_EEENS1_35KernelTmaWarpSpecializedCooperativeEEENS5_IJNSA_ILi256EEENSA_ILi128EEENSA_ILi32EEEEEENS_12float_e5m2_tENS5_IJlSB_lEEESJ_SK_NS4_8TiledMMAINS4_8MMA_AtomIJNS4_4SM904GMMA31MMA_64x128x32_F32E5M2E5M2_SS_TNILNSO_7ScaleInE1ELSQ_1EEEEEENS4_6LayoutINS5_IJNSA_ILi2EEESB_SB_EEENS5_IJSB_NSA_ILi0EEESW_EEEEENS5_IJNS4_10UnderscoreESZ_SZ_EEEEENS4_13SM90_TMA_LOADENS4_14ComposedLayoutINS4_7SwizzleILi1ELi4ELi3EEENS4_18smem_ptr_flag_bitsILi8EEENST_INS5_IJNSA_ILi8EEESH_EEENS5_IJSH_SB_EEEEEEEvNS4_8identityES12_S1C_vS1D_EENS_8epilogue10collective6detail29Sm90TmaWarpSpecializedAdapterINS1G_15DefaultEpilogueISJ_SK_SK_NS1F_6thread17LinearCombinationISJ_Li1EffLNS1K_9ScaleType4KindE0ELNS_15FloatRoundStyleE2ESJ_EENS1_15EpilogueDefaultEEEEEvvEEEEvNT_6ParamsE)
        /*0020*/ 	.word	0x00000100
.L_16:


//--------------------- .nv.compat                --------------------------
	.section	.nv.compat,"",@"SHT_CUDA_COMPAT_INFO"
	.align	4
        /*0000*/ 	.byte	0x02, 0x09, 0x01, 0x00, 0x02, 0x02, 0x04, 0x00, 0x02, 0x05, 0x05, 0x00, 0x03, 0x07, 0x01, 0x01
        /*0010*/ 	.byte	0x02, 0x03, 0x01, 0x00, 0x02, 0x06, 0x01, 0x00, 0x04, 0x0b, 0x08, 0x00, 0x00, 0x00, 0x00, 0x00
        /*0020*/ 	.byte	0x00, 0x00, 0x00, 0x00


//--------------------- .nv.info._ZN7cutlass13device_kernelINS_4gemm6kernel13GemmUniversalIN4cute5tupleIJiiiiEEENS1_10collective13CollectiveMmaINS1_37MainloopSm90TmaGmmaWarpSpecializedFP8ILi18ENS5_IJNS4_1CILi1EEESB_SB_EEENS1_35KernelTmaWarpSpecializedCooperativeEEENS5_IJNSA_ILi256EEENSA_ILi128EEENSA_ILi32EEEEEENS_12float_e5m2_tENS5_IJlSB_lEEESJ_SK_NS4_8TiledMMAINS4_8MMA_AtomIJNS4_4SM904GMMA31MMA_64x128x32_F32E5M2E5M2_SS_TNILNSO_7ScaleInE1ELSQ_1EEEEEENS4_6LayoutINS5_IJNSA_ILi2EEESB_SB_EEENS5_IJSB_NSA_ILi0EEESW_EEEEENS5_IJNS4_10UnderscoreESZ_SZ_EEEEENS4_13SM90_TMA_LOADENS4_14ComposedLayoutINS4_7SwizzleILi1ELi4ELi3EEENS4_18smem_ptr_flag_bitsILi8EEENST_INS5_IJNSA_ILi8EEESH_EEENS5_IJSH_SB_EEEEEEEvNS4_8identityES12_S1C_vS1D_EENS_8epilogue10collective6detail29Sm90TmaWarpSpecializedAdapterINS1G_15DefaultEpilogueISJ_SK_SK_NS1F_6thread17LinearCombinationISJ_Li1EffLNS1K_9ScaleType4KindE0ELNS_15FloatRoundStyleE2ESJ_EENS1_15EpilogueDefaultEEEEEvvEEEEvNT_6ParamsE --------------------------
	.section	.nv.info._ZN7cutlass13device_kernelINS_4gemm6kernel13GemmUniversalIN4cute5tupleIJiiiiEEENS1_10collective13CollectiveMmaINS1_37MainloopSm90TmaGmmaWarpSpecializedFP8ILi18ENS5_IJNS4_1CILi1EEESB_SB_EEENS1_35KernelTmaWarpSpecializedCooperativeEEENS5_IJNSA_ILi256EEENSA_ILi128EEENSA_ILi32EEEEEENS_12float_e5m2_tENS5_IJlSB_lEEESJ_SK_NS4_8TiledMMAINS4_8MMA_AtomIJNS4_4SM904GMMA31MMA_64x128x32_F32E5M2E5M2_SS_TNILNSO_7ScaleInE1ELSQ_1EEEEEENS4_6LayoutINS5_IJNSA_ILi2EEESB_SB_EEENS5_IJSB_NSA_ILi0EEESW_EEEEENS5_IJNS4_10UnderscoreESZ_SZ_EEEEENS4_13SM90_TMA_LOADENS4_14ComposedLayoutINS4_7SwizzleILi1ELi4ELi3EEENS4_18smem_ptr_flag_bitsILi8EEENST_INS5_IJNSA_ILi8EEESH_EEENS5_IJSH_SB_EEEEEEEvNS4_8identityES12_S1C_vS1D_EENS_8epilogue10collective6detail29Sm90TmaWarpSpecializedAdapterINS1G_15DefaultEpilogueISJ_SK_SK_NS1F_6thread17LinearCombinationISJ_Li1EffLNS1K_9ScaleType4KindE0ELNS_15FloatRoundStyleE2ESJ_EENS1_15EpilogueDefaultEEEEEvvEEEEvNT_6ParamsE,"",@"SHT_CUDA_INFO"
	.sectionflags	@""
	.align	4


	//----- nvinfo : EIATTR_CUDA_API_VERSION
	.align		4
        /*0000*/ 	.byte	0x04, 0x37
        /*0002*/ 	.short	(.L_18 - .L_17)
.L_17:
        /*0004*/ 	.word	0x00000082


	//----- nvinfo : EIATTR_KPARAM_INFO
	.align		4
.L_18:
        /*0008*/ 	.byte	0x04, 0x17
        /*000a*/ 	.short	(.L_20 - .L_19)
.L_19:
        /*000c*/ 	.word	0x00000000
        /*0010*/ 	.short	0x0000
        /*0012*/ 	.short	0x0070
        /*0014*/ 	.byte	0x00, 0xf0, 0x01, 0x10


	//----- nvinfo : EIATTR_SPARSE_MMA_MASK
	.align		4
.L_20:
        /*0018*/ 	.byte	0x03, 0x50
        /*001a*/ 	.short	0x0000


	//----- nvinfo : EIATTR_MAXREG_COUNT
	.align		4
        /*001c*/ 	.byte	0x03, 0x1b
        /*001e*/ 	.short	0x00a8


	//----- nvinfo : EIATTR_NUM_BARRIERS
	.align		4
        /*0020*/ 	.byte	0x02, 0x4c
        /*0022*/ 	.byte	0x01
	.zero		1


	//----- nvinfo : EIATTR_ANNOTATIONS
	.align		4
        /*0024*/ 	.byte	0x04, 0x55
        /*0026*/ 	.short	(.L_22 - .L_21)


	//   ....[0]....
.L_21:
        /*0028*/ 	.word	0x00000001
        /*002c*/ 	.byte	0x80, 0x07, 0x00, 0x00, 0x01, 0x00, 0x00, 0x00, 0xa0, 0x07, 0x00, 0x00, 0x01, 0x00, 0x00, 0x00
        /* <DEDUP_REMOVED lines=193> */
        /*0c4c*/ 	.byte	0x20, 0x0b, 0x01, 0x00


	//----- nvinfo : EIATTR_MERCURY_ISA_VERSION
	.align		4
.L_22:
        /*0c50*/ 	.byte	0x03, 0x5f
        /*0c52*/ 	.short	0x0101


	//----- nvinfo : EIATTR_INT_WARP_WIDE_INSTR_OFFSETS
	.align		4
        /*0c54*/ 	.byte	0x04, 0x31
        /*0c56*/ 	.short	(.L_24 - .L_23)


	//   ....[0]....
.L_23:
        /*0c58*/ 	.word	0x00000650


	//   ....[1]....
        /*0c5c*/ 	.word	0x00000660


	//   ....[2]....
        /*0c60*/ 	.word	0x00000790


	//----- nvinfo : EIATTR_COOP_GROUP_MASK_REGIDS
	.align		4
.L_24:
        /*0c64*/ 	.byte	0x04, 0x29
        /*0c66*/ 	.short	(.L_26 - .L_25)


	//   ....[0]....
.L_25:
        /*0c68*/ 	.word	0xffffffff


	//   ....[1]....
        /*0c6c*/ 	.word	0xffffffff


	//   ....[2]....
        /*0c70*/ 	.word	0xffffffff


	//   ....[3]....
        /*0c74*/ 	.word	0xffffffff


	//   ....[4]....
        /*0c78*/ 	.word	0xffffffff


	//----- nvinfo : EIATTR_COOP_GROUP_INSTR_OFFSETS
	.align		4
.L_26:
        /*0c7c*/ 	.byte	0x04, 0x28
        /*0c7e*/ 	.short	(.L_28 - .L_27)


	//   ....[0]....
.L_27:
        /*0c80*/ 	.word	0x00000070


	//   ....[1]....
        /*0c84*/ 	.word	0x00000080


	//   ....[2]....
        /*0c88*/ 	.word	0x000001a0


	//   ....[3]....
        /*0c8c*/ 	.word	0x000005a0


	//   ....[4]....
        /*0c90*/ 	.word	0x000014e0


	//----- nvinfo : EIATTR_REG_RECONFIG
	.align		4
.L_28:
        /*0c94*/ 	.byte	0x01, 0x54
	.zero		2


	//----- nvinfo : EIATTR_MBARRIER_INSTR_OFFSETS
	.align		4
        /*0c98*/ 	.byte	0x04, 0x39
        /*0c9a*/ 	.short	(.L_30 - .L_29)


	//   ....[0]....
.L_29:
        /*0c9c*/ 	.word	0x00000340
        /*0ca0*/ 	.word	0x000000ff
        /*0ca4*/ 	.word	0x00000000
        /*0ca8*/ 	.short	0x0100
        /*0caa*/ 	.byte	0x09
	.zero		1


	//   ....[1]....
        /*0cac*/ 	.word	0x00000350
        /*0cb0*/ 	.word	0x000000ff
        /*0cb4*/ 	.word	0x00000090
        /*0cb8*/ 	.short	0x0100
        /*0cba*/ 	.byte	0x09
	.zero		1


	//   ....[2]....
        /*0cbc*/ 	.word	0x00000360
        /*0cc0*/ 	.word	0x000000ff
        /*0cc4*/ 	.word	0x00000008
        /*0cc8*/ 	.short	0x0100
        /*0cca*/ 	.byte	0x09
	.zero		1


	//   ....[3]....
        /*0ccc*/ 	.word	0x00000370
        /*0cd0*/ 	.word	0x000000ff
        /*0cd4*/ 	.word	0x00000098
        /*0cd8*/ 	.short	0x0100
        /*0cda*/ 	.byte	0x09
	.zero		1


	//   ....[4]....
        /*0cdc*/ 	.word	0x00000380
        /*0ce0*/ 	.word	0x000000ff
        /*0ce4*/ 	.word	0x00000010
        /*0ce8*/ 	.short	0x0100
        /*0cea*/ 	.byte	0x09
	.zero		1


	//   ....[5]....
        /*0cec*/ 	.word	0x00000390
        /*0cf0*/ 	.word	0x000000ff
        /*0cf4*/ 	.word	0x000000a0
        /*0cf8*/ 	.short	0x0100
        /*0cfa*/ 	.byte	0x09
	.zero		1


	//   ....[6]....
        /*0cfc*/ 	.word	0x000003a0
        /*0d00*/ 	.word	0x000000ff
        /*0d04*/ 	.word	0x00000018
        /*0d08*/ 	.short	0x0100
        /*0d0a*/ 	.byte	0x09
	.zero		1


	//   ....[7]....
        /*0d0c*/ 	.word	0x000003b0
        /*0d10*/ 	.word	0x000000ff
        /*0d14*/ 	.word	0x000000a8
        /*0d18*/ 	.short	0x0100
        /*0d1a*/ 	.byte	0x09
	.zero		1


	//   ....[8]....
        /*0d1c*/ 	.word	0x000003c0
        /*0d20*/ 	.word	0x000000ff
        /*0d24*/ 	.word	0x00000020
        /*0d28*/ 	.short	0x0100
        /*0d2a*/ 	.byte	0x09
	.zero		1


	//   ....[9]....
        /*0d2c*/ 	.word	0x000003d0
        /*0d30*/ 	.word	0x000000ff
        /*0d34*/ 	.word	0x000000b0
        /*0d38*/ 	.short	0x0100
        /*0d3a*/ 	.byte	0x09
	.zero		1


	//   ....[10]....
        /*0d3c*/ 	.word	0x000003e0
        /*0d40*/ 	.word	0x000000ff
        /*0d44*/ 	.word	0x00000028
        /*0d48*/ 	.short	0x0100
        /*0d4a*/ 	.byte	0x09
	.zero		1


	//   ....[11]....
        /*0d4c*/ 	.word	0x000003f0
        /*0d50*/ 	.word	0x000000ff
        /*0d54*/ 	.word	0x000000b8
        /*0d58*/ 	.short	0x0100
        /*0d5a*/ 	.byte	0x09
	.zero		1


	//   ....[12]....
        /*0d5c*/ 	.word	0x00000400
        /*0d60*/ 	.word	0x000000ff
        /*0d64*/ 	.word	0x00000030
        /*0d68*/ 	.short	0x0100
        /*0d6a*/ 	.byte	0x09
	.zero		1


	//   ....[13]....
        /*0d6c*/ 	.word	0x00000410
        /*0d70*/ 	.word	0x000000ff
        /*0d74*/ 	.word	0x000000c0
        /*0d78*/ 	.short	0x0100
        /*0d7a*/ 	.byte	0x09
	.zero		1


	//   ....[14]....
        /*0d7c*/ 	.word	0x00000420
        /*0d80*/ 	.word	0x000000ff
        /*0d84*/ 	.word	0x00000038
        /*0d88*/ 	.short	0x0100
        /*0d8a*/ 	.byte	0x09
	.zero		1


	//   ....[15]....
        /*0d8c*/ 	.word	0x00000430
        /*0d90*/ 	.word	0x000000ff
        /*0d94*/ 	.word	0x000000c8
        /*0d98*/ 	.short	0x0100
        /*0d9a*/ 	.byte	0x09
	.zero		1


	//   ....[16]....
        /*0d9c*/ 	.word	0x00000440
        /*0da0*/ 	.word	0x000000ff
        /*0da4*/ 	.word	0x00000040
        /*0da8*/ 	.short	0x0100
        /*0daa*/ 	.byte	0x09
	.zero		1


	//   ....[17]....
        /*0dac*/ 	.word	0x00000450
        /*0db0*/ 	.word	0x000000ff
        /*0db4*/ 	.word	0x000000d0
        /*0db8*/ 	.short	0x0100
        /*0dba*/ 	.byte	0x09
	.zero		1


	//   ....[18]....
        /*0dbc*/ 	.word	0x00000460
        /*0dc0*/ 	.word	0x000000ff
        /*0dc4*/ 	.word	0x00000048
        /*0dc8*/ 	.short	0x0100
        /*0dca*/ 	.byte	0x09
	.zero		1


	//   ....[19]....
        /*0dcc*/ 	.word	0x00000470
        /*0dd0*/ 	.word	0x000000ff
        /*0dd4*/ 	.word	0x000000d8
        /*0dd8*/ 	.short	0x0100
        /*0dda*/ 	.byte	0x09
	.zero		1


	//   ....[20]....
        /*0ddc*/ 	.word	0x00000480
        /*0de0*/ 	.word	0x000000ff
        /*0de4*/ 	.word	0x00000050
        /*0de8*/ 	.short	0x0100
        /*0dea*/ 	.byte	0x09
	.zero		1


	//   ....[21]....
        /*0dec*/ 	.word	0x00000490
        /*0df0*/ 	.word	0x000000ff
        /*0df4*/ 	.word	0x000000e0
        /*0df8*/ 	.short	0x0100
        /*0dfa*/ 	.byte	0x09
	.zero		1


	//   ....[22]....
        /*0dfc*/ 	.word	0x000004a0
        /*0e00*/ 	.word	0x000000ff
        /*0e04*/ 	.word	0x00000058
        /*0e08*/ 	.short	0x0100
        /*0e0a*/ 	.byte	0x09
	.zero		1


	//   ....[23]....
        /*0e0c*/ 	.word	0x000004b0
        /*0e10*/ 	.word	0x000000ff
        /*0e14*/ 	.word	0x000000e8
        /*0e18*/ 	.short	0x0100
        /*0e1a*/ 	.byte	0x09
	.zero		1


	//   ....[24]....
        /*0e1c*/ 	.word	0x000004c0
        /*0e20*/ 	.word	0x000000ff
        /*0e24*/ 	.word	0x00000060
        /*0e28*/ 	.short	0x0100
        /*0e2a*/ 	.byte	0x09
	.zero		1


	//   ....[25]....
        /*0e2c*/ 	.word	0x000004d0
        /*0e30*/ 	.word	0x000000ff
        /*0e34*/ 	.word	0x000000f0
        /*0e38*/ 	.short	0x0100
        /*0e3a*/ 	.byte	0x09
	.zero		1


	//   ....[26]....
        /*0e3c*/ 	.word	0x000004e0
        /*0e40*/ 	.word	0x000000ff
        /*0e44*/ 	.word	0x00000068
        /*0e48*/ 	.short	0x0100
        /*0e4a*/ 	.byte	0x09
	.zero		1


	//   ....[27]....
        /*0e4c*/ 	.word	0x000004f0
        /*0e50*/ 	.word	0x000000ff
        /*0e54*/ 	.word	0x000000f8
        /*0e58*/ 	.short	0x0100
        /*0e5a*/ 	.byte	0x09
	.zero		1


	//   ....[28]....
        /*0e5c*/ 	.word	0x00000500
        /*0e60*/ 	.word	0x000000ff
        /*0e64*/ 	.word	0x00000070
        /*0e68*/ 	.short	0x0100
        /*0e6a*/ 	.byte	0x09
	.zero		1


	//   ....[29]....
        /*0e6c*/ 	.word	0x00000510
        /*0e70*/ 	.word	0x000000ff
        /*0e74*/ 	.word	0x00000100
        /*0e78*/ 	.short	0x0100
        /*0e7a*/ 	.byte	0x09
	.zero		1


	//   ....[30]....
        /*0e7c*/ 	.word	0x00000520
        /*0e80*/ 	.word	0x000000ff
        /*0e84*/ 	.word	0x00000078
        /*0e88*/ 	.short	0x0100
        /*0e8a*/ 	.byte	0x09
	.zero		1


	//   ....[31]....
        /*0e8c*/ 	.word	0x00000530
        /*0e90*/ 	.word	0x000000ff
        /*0e94*/ 	.word	0x00000108
        /*0e98*/ 	.short	0x0100
        /*0e9a*/ 	.byte	0x09
	.zero		1


	//   ....[32]....
        /*0e9c*/ 	.word	0x00000540
        /*0ea0*/ 	.word	0x000000ff
        /*0ea4*/ 	.word	0x00000080
        /*0ea8*/ 	.short	0x0100
        /*0eaa*/ 	.byte	0x09
	.zero		1


	//   ....[33]....
        /*0eac*/ 	.word	0x00000550
        /*0eb0*/ 	.word	0x000000ff
        /*0eb4*/ 	.word	0x00000110
        /*0eb8*/ 	.short	0x0100
        /*0eba*/ 	.byte	0x09
	.zero		1


	//   ....[34]....
        /*0ebc*/ 	.word	0x00000560
        /*0ec0*/ 	.word	0x000000ff
        /*0ec4*/ 	.word	0x00000088
        /*0ec8*/ 	.short	0x0100
        /*0eca*/ 	.byte	0x09
	.zero		1


	//   ....[35]....
        /*0ecc*/ 	.word	0x00000570
        /*0ed0*/ 	.word	0x000000ff
        /*0ed4*/ 	.word	0x00000118
        /*0ed8*/ 	.short	0x0100
        /*0eda*/ 	.byte	0x09
	.zero		1


	//   ....[36]....
        /*0edc*/ 	.word	0x000007c0
        /*0ee0*/ 	.word	0x000000ff
        /*0ee4*/ 	.word	0x00000130
        /*0ee8*/ 	.short	0x0100
        /*0eea*/ 	.byte	0x06
	.zero		1


	//   ....[37]....
        /*0eec*/ 	.word	0x000007d0
        /*0ef0*/ 	.word	0x000000ff
        /*0ef4*/ 	.word	0x00000138
        /*0ef8*/ 	.short	0x0100
        /*0efa*/ 	.byte	0x06
	.zero		1


	//   ....[38]....
        /*0efc*/ 	.word	0x00001cf0
        /*0f00*/ 	.word	0x000000ff
        /*0f04*/ 	.word	0x00000000
        /*0f08*/ 	.short	0x010a
        /*0f0a*/ 	.byte	0x07
	.zero		1


	//   ....[39]....
        /*0f0c*/ 	.word	0x00001d50
        /*0f10*/ 	.word	0x000000ff
        /*0f14*/ 	.word	0x00000000
        /*0f18*/ 	.short	0x010a
        /*0f1a*/ 	.byte	0x07
	.zero		1


	//   ....[40]....
        /*0f1c*/ 	.word	0x00002f20
        /*0f20*/ 	.word	0x000000ff
        /*0f24*/ 	.word	0x00000000
        /*0f28*/ 	.short	0x010a
        /*0f2a*/ 	.byte	0x09
	.zero		1


	//   ....[41]....
        /*0f2c*/ 	.word	0x00002f60
        /*0f30*/ 	.word	0x000000ff
        /*0f34*/ 	.word	0x00000000
        /*0f38*/ 	.short	0x010a
        /*0f3a*/ 	.byte	0x09
	.zero		1


	//   ....[42]....
        /*0f3c*/ 	.word	0x00003f60
        /*0f40*/ 	.word	0x000000ff
        /*0f44*/ 	.word	0x00000000
        /*0f48*/ 	.short	0x0101
        /*0f4a*/ 	.byte	0x08
	.zero		1


	//   ....[43]....
        /*0f4c*/ 	.word	0x00005130
        /*0f50*/ 	.word	0x000000ff
        /*0f54*/ 	.word	0x00000000
        /*0f58*/ 	.short	0x0101
        /*0f5a*/ 	.byte	0x08
	.zero		1


	//   ....[44]....
        /*0f5c*/ 	.word	0x0000f560
        /*0f60*/ 	.word	0x0000000d
        /*0f64*/ 	.word	0x00000090
        /*0f68*/ 	.short	0x010a
        /*0f6a*/ 	.byte	0x3f
	.zero		1


	//   ....[45]....
        /*0f6c*/ 	.word	0x0000f920
        /*0f70*/ 	.word	0x00000004
        /*0f74*/ 	.word	0x00000138
        /*0f78*/ 	.short	0x0101
        /*0f7a*/ 	.byte	0x3f
	.zero		1


	//   ....[46]....
        /*0f7c*/ 	.word	0x00010090
        /*0f80*/ 	.word	0x00000007
        /*0f84*/ 	.word	0x00000000
        /*0f88*/ 	.short	0x010a
        /*0f8a*/ 	.byte	0x3f
	.zero		1


	//   ....[47]....
        /*0f8c*/ 	.word	0x00010110
        /*0f90*/ 	.word	0x00000009
        /*0f94*/ 	.word	0x00000000
        /*0f98*/ 	.short	0x010a
        /*0f9a*/ 	.byte	0x3f
	.zero		1


	//   ....[48]....
        /*0f9c*/ 	.word	0x000101a0
        /*0fa0*/ 	.word	0x00000006
        /*0fa4*/ 	.word	0x00000000
        /*0fa8*/ 	.short	0x010a
        /*0faa*/ 	.byte	0x3f
	.zero		1


	//   ....[49]....
        /*0fac*/ 	.word	0x00010230
        /*0fb0*/ 	.word	0x00000009
        /*0fb4*/ 	.word	0x00000000
        /*0fb8*/ 	.short	0x010a
        /*0fba*/ 	.byte	0x3f
	.zero		1


	//   ....[50]....
        /*0fbc*/ 	.word	0x000102c0
        /*0fc0*/ 	.word	0x00000006
        /*0fc4*/ 	.word	0x00000000
        /*0fc8*/ 	.short	0x010a
        /*0fca*/ 	.byte	0x3f
	.zero		1


	//   ....[51]....
        /*0fcc*/ 	.word	0x00010350
        /*0fd0*/ 	.word	0x00000009
        /*0fd4*/ 	.word	0x00000000
        /*0fd8*/ 	.short	0x010a
        /*0fda*/ 	.byte	0x3f
	.zero		1


	//   ....[52]....
        /*0fdc*/ 	.word	0x000103e0
        /*0fe0*/ 	.word	0x00000006
        /*0fe4*/ 	.word	0x00000000
        /*0fe8*/ 	.short	0x010a
        /*0fea*/ 	.byte	0x3f
	.zero		1


	//   ....[53]....
        /*0fec*/ 	.word	0x00010470
        /*0ff0*/ 	.word	0x00000009
        /*0ff4*/ 	.word	0x00000000
        /*0ff8*/ 	.short	0x010a
        /*0ffa*/ 	.byte	0x3f
	.zero		1


	//   ....[54]....
        /*0ffc*/ 	.word	0x00010500
        /*1000*/ 	.word	0x00000006
        /*1004*/ 	.word	0x00000000
        /*1008*/ 	.short	0x010a
        /*100a*/ 	.byte	0x3f
	.zero		1


	//   ....[55]....
        /*100c*/ 	.word	0x00010590
        /*1010*/ 	.word	0x00000009
        /*1014*/ 	.word	0x00000000
        /*1018*/ 	.short	0x010a
        /*101a*/ 	.byte	0x3f
	.zero		1


	//   ....[56]....
        /*101c*/ 	.word	0x00010620
        /*1020*/ 	.word	0x00000006
        /*1024*/ 	.word	0x00000000
        /*1028*/ 	.short	0x010a
        /*102a*/ 	.byte	0x3f
	.zero		1


	//   ....[57]....
        /*102c*/ 	.word	0x000106b0
        /*1030*/ 	.word	0x00000009
        /*1034*/ 	.word	0x00000000
        /*1038*/ 	.short	0x010a
        /*103a*/ 	.byte	0x3f
	.zero		1


	//   ....[58]....
        /*103c*/ 	.word	0x00010740
        /*1040*/ 	.word	0x00000006
        /*1044*/ 	.word	0x00000000
        /*1048*/ 	.short	0x010a
        /*104a*/ 	.byte	0x3f
	.zero		1


	//   ....[59]....
        /*104c*/ 	.word	0x000107d0
        /*1050*/ 	.word	0x00000009
        /*1054*/ 	.word	0x00000000
        /*1058*/ 	.short	0x010a
        /*105a*/ 	.byte	0x3f
	.zero		1


	//   ....[60]....
        /*105c*/ 	.word	0x00010860
        /*1060*/ 	.word	0x00000006
        /*1064*/ 	.word	0x00000000
        /*1068*/ 	.short	0x010a
        /*106a*/ 	.byte	0x3f
	.zero		1


	//   ....[61]....
        /*106c*/ 	.word	0x000108f0
        /*1070*/ 	.word	0x00000009
        /*1074*/ 	.word	0x00000000
        /*1078*/ 	.short	0x010a
        /*107a*/ 	.byte	0x3f
	.zero		1


	//   ....[62]....
        /*107c*/ 	.word	0x00010980
        /*1080*/ 	.word	0x00000006
        /*1084*/ 	.word	0x00000000
        /*1088*/ 	.short	0x010a
        /*108a*/ 	.byte	0x3f
	.zero		1


	//   ....[63]....
        /*108c*/ 	.word	0x00010a10
        /*1090*/ 	.word	0x00000003
        /*1094*/ 	.word	0x00000000
        /*1098*/ 	.short	0x010a
        /*109a*/ 	.byte	0x3f
	.zero		1


	//   ....[64]....
        /*109c*/ 	.word	0x00010a80
        /*10a0*/ 	.word	0x00000003
        /*10a4*/ 	.word	0x00000000
        /*10a8*/ 	.short	0x010a
        /*10aa*/ 	.byte	0x3f
	.zero		1


	//   ....[65]....
        /*10ac*/ 	.word	0x00010af0
        /*10b0*/ 	.word	0x00000000
        /*10b4*/ 	.word	0x00000000
        /*10b8*/ 	.short	0x010a
        /*10ba*/ 	.byte	0x3f
	.zero		1


	//   ....[66]....
        /*10bc*/ 	.word	0x00010bd0
        /*10c0*/ 	.word	0x0000000d
        /*10c4*/ 	.word	0x00000090
        /*10c8*/ 	.short	0x010a
        /*10ca*/ 	.byte	0x3f
	.zero		1


	//   ....[67]....
        /*10cc*/ 	.word	0x00010cb0
        /*10d0*/ 	.word	0x00000007
        /*10d4*/ 	.word	0x00000000
        /*10d8*/ 	.short	0x010a
        /*10da*/ 	.byte	0x3f
	.zero		1


	//   ....[68]....
        /*10dc*/ 	.word	0x00010d00
        /*10e0*/ 	.word	0x00000009
        /*10e4*/ 	.word	0x00000000
        /*10e8*/ 	.short	0x010a
        /*10ea*/ 	.byte	0x3f
	.zero		1


	//   ....[69]....
        /*10ec*/ 	.word	0x00010d50
        /*10f0*/ 	.word	0x00000006
        /*10f4*/ 	.word	0x00000000
        /*10f8*/ 	.short	0x010a
        /*10fa*/ 	.byte	0x3f
	.zero		1


	//   ....[70]....
        /*10fc*/ 	.word	0x00010da0
        /*1100*/ 	.word	0x00000009
        /*1104*/ 	.word	0x00000000
        /*1108*/ 	.short	0x010a
        /*110a*/ 	.byte	0x3f
	.zero		1


	//   ....[71]....
        /*110c*/ 	.word	0x00010df0
        /*1110*/ 	.word	0x00000006
        /*1114*/ 	.word	0x00000000
        /*1118*/ 	.short	0x010a
        /*111a*/ 	.byte	0x3f
	.zero		1


	//   ....[72]....
        /*111c*/ 	.word	0x00010e40
        /*1120*/ 	.word	0x00000009
        /*1124*/ 	.word	0x00000000
        /*1128*/ 	.short	0x010a
        /*112a*/ 	.byte	0x3f
	.zero		1


	//   ....[73]....
        /*112c*/ 	.word	0x00010e90
        /*1130*/ 	.word	0x00000006
        /*1134*/ 	.word	0x00000000
        /*1138*/ 	.short	0x010a
        /*113a*/ 	.byte	0x3f
	.zero		1


	//   ....[74]....
        /*113c*/ 	.word	0x00010ee0
        /*1140*/ 	.word	0x00000009
        /*1144*/ 	.word	0x00000000
        /*1148*/ 	.short	0x010a
        /*114a*/ 	.byte	0x3f
	.zero		1


	//   ....[75]....
        /*114c*/ 	.word	0x00010f30
        /*1150*/ 	.word	0x00000006
        /*1154*/ 	.word	0x00000000
        /*1158*/ 	.short	0x010a
        /*115a*/ 	.byte	0x3f
	.zero		1


	//   ....[76]....
        /*115c*/ 	.word	0x00010f80
        /*1160*/ 	.word	0x00000009
        /*1164*/ 	.word	0x00000000
        /*1168*/ 	.short	0x010a
        /*116a*/ 	.byte	0x3f
	.zero		1


	//   ....[77]....
        /*116c*/ 	.word	0x00010fd0
        /*1170*/ 	.word	0x00000006
        /*1174*/ 	.word	0x00000000
        /*1178*/ 	.short	0x010a
        /*117a*/ 	.byte	0x3f
	.zero		1


	//   ....[78]....
        /*117c*/ 	.word	0x00011020
        /*1180*/ 	.word	0x00000009
        /*1184*/ 	.word	0x00000000
        /*1188*/ 	.short	0x010a
        /*118a*/ 	.byte	0x3f
	.zero		1


	//   ....[79]....
        /*118c*/ 	.word	0x00011070
        /*1190*/ 	.word	0x00000006
        /*1194*/ 	.word	0x00000000
        /*1198*/ 	.short	0x010a
        /*119a*/ 	.byte	0x3f
	.zero		1


	//   ....[80]....
        /*119c*/ 	.word	0x000110c0
        /*11a0*/ 	.word	0x00000009
        /*11a4*/ 	.word	0x00000000
        /*11a8*/ 	.short	0x010a
        /*11aa*/ 	.byte	0x3f
	.zero		1


	//   ....[81]....
        /*11ac*/ 	.word	0x00011110
        /*11b0*/ 	.word	0x00000006
        /*11b4*/ 	.word	0x00000000
        /*11b8*/ 	.short	0x010a
        /*11ba*/ 	.byte	0x3f
	.zero		1


	//   ....[82]....
        /*11bc*/ 	.word	0x00011160
        /*11c0*/ 	.word	0x00000009
        /*11c4*/ 	.word	0x00000000
        /*11c8*/ 	.short	0x010a
        /*11ca*/ 	.byte	0x3f
	.zero		1


	//   ....[83]....
        /*11cc*/ 	.word	0x000111b0
        /*11d0*/ 	.word	0x00000006
        /*11d4*/ 	.word	0x00000000
        /*11d8*/ 	.short	0x010a
        /*11da*/ 	.byte	0x3f
	.zero		1


	//----- nvinfo : EIATTR_NUM_MBARRIERS
	.align		4
.L_30:
        /*11dc*/ 	.byte	0x03, 0x38
        /*11de*/ 	.short	0x0026


	//----- nvinfo : EIATTR_EXIT_INSTR_OFFSETS
	.align		4
        /*11e0*/ 	.byte	0x04, 0x1c
        /*11e2*/ 	.short	(.L_32 - .L_31)


	//   ....[0]....
.L_31:
        /*11e4*/ 	.word	0x00000830


	//   ....[1]....
        /*11e8*/ 	.word	0x00001180


	//   ....[2]....
        /*11ec*/ 	.word	0x0000eba0


	//   ....[3]....
        /*11f0*/ 	.word	0x0000f1f0


	//   ....[4]....
        /*11f4*/ 	.word	0x00010a60


	//----- nvinfo : EIATTR_MAX_THREADS
	.align		4
.L_32:
        /*11f8*/ 	.byte	0x04, 0x05
        /*11fa*/ 	.short	(.L_34 - .L_33)
.L_33:
        /*11fc*/ 	.word	0x00000180
        /*1200*/ 	.word	0x00000001
        /*1204*/ 	.word	0x00000001


	//----- nvinfo : EIATTR_CRS_STACK_SIZE
	.align		4
.L_34:
        /*1208*/ 	.byte	0x04, 0x1e
        /*120a*/ 	.short	(.L_36 - .L_35)
.L_35:
        /*120c*/ 	.word	0x00000000


	//----- nvinfo : EIATTR_CBANK_PARAM_SIZE
	.align		4
.L_36:
        /*1210*/ 	.byte	0x03, 0x19
        /*1212*/ 	.short	0x0470


	//----- nvinfo : EIATTR_PARAM_CBANK
	.align		4
        /*1214*/ 	.byte	0x04, 0x0a
        /*1216*/ 	.short	(.L_38 - .L_37)
	.align		4
.L_37:
        /*1218*/ 	.word	index@(.nv.constant0._ZN7cutlass13device_kernelINS_4gemm6kernel13GemmUniversalIN4cute5tupleIJiiiiEEENS1_10collective13CollectiveMmaINS1_37MainloopSm90TmaGmmaWarpSpecializedFP8ILi18ENS5_IJNS4_1CILi1EEESB_SB_EEENS1_35KernelTmaWarpSpecializedCooperativeEEENS5_IJNSA_ILi256EEENSA_ILi128EEENSA_ILi32EEEEEENS_12float_e5m2_tENS5_IJlSB_lEEESJ_SK_NS4_8TiledMMAINS4_8MMA_AtomIJNS4_4SM904GMMA31MMA_64x128x32_F32E5M2E5M2_SS_TNILNSO_7ScaleInE1ELSQ_1EEEEEENS4_6LayoutINS5_IJNSA_ILi2EEESB_SB_EEENS5_IJSB_NSA_ILi0EEESW_EEEEENS5_IJNS4_10UnderscoreESZ_SZ_EEEEENS4_13SM90_TMA_LOADENS4_14ComposedLayoutINS4_7SwizzleILi1ELi4ELi3EEENS4_18smem_ptr_flag_bitsILi8EEENST_INS5_IJNSA_ILi8EEESH_EEENS5_IJSH_SB_EEEEEEEvNS4_8identityES12_S1C_vS1D_EENS_8epilogue10collective6detail29Sm90TmaWarpSpecializedAdapterINS1G_15DefaultEpilogueISJ_SK_SK_NS1F_6thread17LinearCombinationISJ_Li1EffLNS1K_9ScaleType4KindE0ELNS_15FloatRoundStyleE2ESJ_EENS1_15EpilogueDefaultEEEEEvvEEEEvNT_6ParamsE)
        /*121c*/ 	.short	0x0210
        /*121e*/ 	.short	0x0470


	//----- nvinfo : EIATTR_SW_WAR
	.align		4
.L_38:
        /*1220*/ 	.byte	0x04, 0x36
        /*1222*/ 	.short	(.L_40 - .L_39)
.L_39:
        /*1224*/ 	.word	0x00000008
.L_40:


//--------------------- .nv.callgraph             --------------------------
	.section	.nv.callgraph,"",@"SHT_CUDA_CALLGRAPH"
	.align	4
	.sectionentsize	8
	.align		4
        /*0000*/ 	.word	0x00000000
	.align		4
        /*0004*/ 	.word	0xffffffff
	.align		4
        /*0008*/ 	.word	0x00000000
	.align		4
        /*000c*/ 	.word	0xfffffffe
	.align		4
        /*0010*/ 	.word	0x00000000
	.align		4
        /*0014*/ 	.word	0xfffffffd
	.align		4
        /*0018*/ 	.word	0x00000000
	.align		4
        /*001c*/ 	.word	0xfffffffc


//--------------------- .nv.constant4             --------------------------
	.section	.nv.constant4,"a",@progbits
	.align	8
	.align		8
.nv.constant4:
        /*0000*/ 	.dword	_ZN40_INTERNAL_36a9907f_4_k_cu_f8a9a8fb_186074cuda3std3__45__cpo5beginE
	.align		8
        /*0008*/ 	.dword	_ZN40_INTERNAL_36a9907f_4_k_cu_f8a9a8fb_186074cuda3std3__45__cpo3endE
	.align		8
        /*0010*/ 	.dword	_ZN40_INTERNAL_36a9907f_4_k_cu_f8a9a8fb_186074cuda3std3__45__cpo6cbeginE
	.align		8
        /*0018*/ 	.dword	_ZN40_INTERNAL_36a9907f_4_k_cu_f8a9a8fb_186074cuda3std3__45__cpo4cendE
	.align		8
        /*0020*/ 	.dword	_ZN40_INTERNAL_36a9907f_4_k_cu_f8a9a8fb_186074cuda3std3__442_GLOBAL__N__36a9907f_4_k_cu_f8a9a8fb_186076ignoreE
	.align		8
        /*0028*/ 	.dword	_ZN40_INTERNAL_36a9907f_4_k_cu_f8a9a8fb_186074cuda3std3__419piecewise_constructE
	.align		8
        /*0030*/ 	.dword	_ZN40_INTERNAL_36a9907f_4_k_cu_f8a9a8fb_186074cuda3std3__48in_placeE
	.align		8
        /*0038*/ 	.dword	_ZN40_INTERNAL_36a9907f_4_k_cu_f8a9a8fb_186074cuda3std6ranges3__45__cpo4swapE
	.align		8
        /*0040*/ 	.dword	_ZN40_INTERNAL_36a9907f_4_k_cu_f8a9a8fb_186074cuda3std6ranges3__45__cpo9iter_moveE
	.align		8
        /*0048*/ 	.dword	_ZN40_INTERNAL_36a9907f_4_k_cu_f8a9a8fb_186074cute7productE
	.align		8
        /*0050*/ 	.dword	_ZN40_INTERNAL_36a9907f_4_k_cu_f8a9a8fb_186074cute1_E


//--------------------- .text._ZN7cutlass13device_kernelINS_4gemm6kernel13GemmUniversalIN4cute5tupleIJiiiiEEENS1_10collective13CollectiveMmaINS1_37MainloopSm90TmaGmmaWarpSpecializedFP8ILi18ENS5_IJNS4_1CILi1EEESB_SB_EEENS1_35KernelTmaWarpSpecializedCooperativeEEENS5_IJNSA_ILi256EEENSA_ILi128EEENSA_ILi32EEEEEENS_12float_e5m2_tENS5_IJlSB_lEEESJ_SK_NS4_8TiledMMAINS4_8MMA_AtomIJNS4_4SM904GMMA31MMA_64x128x32_F32E5M2E5M2_SS_TNILNSO_7ScaleInE1ELSQ_1EEEEEENS4_6LayoutINS5_IJNSA_ILi2EEESB_SB_EEENS5_IJSB_NSA_ILi0EEESW_EEEEENS5_IJNS4_10UnderscoreESZ_SZ_EEEEENS4_13SM90_TMA_LOADENS4_14ComposedLayoutINS4_7SwizzleILi1ELi4ELi3EEENS4_18smem_ptr_flag_bitsILi8EEENST_INS5_IJNSA_ILi8EEESH_EEENS5_IJSH_SB_EEEEEEEvNS4_8identityES12_S1C_vS1D_EENS_8epilogue10collective6detail29Sm90TmaWarpSpecializedAdapterINS1G_15DefaultEpilogueISJ_SK_SK_NS1F_6thread17LinearCombinationISJ_Li1EffLNS1K_9ScaleType4KindE0ELNS_15FloatRoundStyleE2ESJ_EENS1_15EpilogueDefaultEEEEEvvEEEEvNT_6ParamsE --------------------------
	.section	.text._ZN7cutlass13device_kernelINS_4gemm6kernel13GemmUniversalIN4cute5tupleIJiiiiEEENS1_10collective13CollectiveMmaINS1_37MainloopSm90TmaGmmaWarpSpecializedFP8ILi18ENS5_IJNS4_1CILi1EEESB_SB_EEENS1_35KernelTmaWarpSpecializedCooperativeEEENS5_IJNSA_ILi256EEENSA_ILi128EEENSA_ILi32EEEEEENS_12float_e5m2_tENS5_IJlSB_lEEESJ_SK_NS4_8TiledMMAINS4_8MMA_AtomIJNS4_4SM904GMMA31MMA_64x128x32_F32E5M2E5M2_SS_TNILNSO_7ScaleInE1ELSQ_1EEEEEENS4_6LayoutINS5_IJNSA_ILi2EEESB_SB_EEENS5_IJSB_NSA_ILi0EEESW_EEEEENS5_IJNS4_10UnderscoreESZ_SZ_EEEEENS4_13SM90_TMA_LOADENS4_14ComposedLayoutINS4_7SwizzleILi1ELi4ELi3EEENS4_18smem_ptr_flag_bitsILi8EEENST_INS5_IJNSA_ILi8EEESH_EEENS5_IJSH_SB_EEEEEEEvNS4_8identityES12_S1C_vS1D_EENS_8epilogue10collective6detail29Sm90TmaWarpSpecializedAdapterINS1G_15DefaultEpilogueISJ_SK_SK_NS1F_6thread17LinearCombinationISJ_Li1EffLNS1K_9ScaleType4KindE0ELNS_15FloatRoundStyleE2ESJ_EENS1_15EpilogueDefaultEEEEEvvEEEEvNT_6ParamsE,"ax",@progbits
	.align	128
.text._ZN7cutlass13device_kernelINS_4gemm6kernel13GemmUniversalIN4cute5tupleIJiiiiEEENS1_10collective13CollectiveMmaINS1_37MainloopSm90TmaGmmaWarpSpecializedFP8ILi18ENS5_IJNS4_1CILi1EEESB_SB_EEENS1_35KernelTmaWarpSpecializedCooperativeEEENS5_IJNSA_ILi256EEENSA_ILi128EEENSA_ILi32EEEEEENS_12float_e5m2_tENS5_IJlSB_lEEESJ_SK_NS4_8TiledMMAINS4_8MMA_AtomIJNS4_4SM904GMMA31MMA_64x128x32_F32E5M2E5M2_SS_TNILNSO_7ScaleInE1ELSQ_1EEEEEENS4_6LayoutINS5_IJNSA_ILi2EEESB_SB_EEENS5_IJSB_NSA_ILi0EEESW_EEEEENS5_IJNS4_10UnderscoreESZ_SZ_EEEEENS4_13SM90_TMA_LOADENS4_14ComposedLayoutINS4_7SwizzleILi1ELi4ELi3EEENS4_18smem_ptr_flag_bitsILi8EEENST_INS5_IJNSA_ILi8EEESH_EEENS5_IJSH_SB_EEEEEEEvNS4_8identityES12_S1C_vS1D_EENS_8epilogue10collective6detail29Sm90TmaWarpSpecializedAdapterINS1G_15DefaultEpilogueISJ_SK_SK_NS1F_6thread17LinearCombinationISJ_Li1EffLNS1K_9ScaleType4KindE0ELNS_15FloatRoundStyleE2ESJ_EENS1_15EpilogueDefaultEEEEEvvEEEEvNT_6ParamsE:
        .type           _ZN7cutlass13device_kernelINS_4gemm6kernel13GemmUniversalIN4cute5tupleIJiiiiEEENS1_10collective13CollectiveMmaINS1_37MainloopSm90TmaGmmaWarpSpecializedFP8ILi18ENS5_IJNS4_1CILi1EEESB_SB_EEENS1_35KernelTmaWarpSpecializedCooperativeEEENS5_IJNSA_ILi256EEENSA_ILi128EEENSA_ILi32EEEEEENS_12float_e5m2_tENS5_IJlSB_lEEESJ_SK_NS4_8TiledMMAINS4_8MMA_AtomIJNS4_4SM904GMMA31MMA_64x128x32_F32E5M2E5M2_SS_TNILNSO_7ScaleInE1ELSQ_1EEEEEENS4_6LayoutINS5_IJNSA_ILi2EEESB_SB_EEENS5_IJSB_NSA_ILi0EEESW_EEEEENS5_IJNS4_10UnderscoreESZ_SZ_EEEEENS4_13SM90_TMA_LOADENS4_14ComposedLayoutINS4_7SwizzleILi1ELi4ELi3EEENS4_18smem_ptr_flag_bitsILi8EEENST_INS5_IJNSA_ILi8EEESH_EEENS5_IJSH_SB_EEEEEEEvNS4_8identityES12_S1C_vS1D_EENS_8epilogue10collective6detail29Sm90TmaWarpSpecializedAdapterINS1G_15DefaultEpilogueISJ_SK_SK_NS1F_6thread17LinearCombinationISJ_Li1EffLNS1K_9ScaleType4KindE0ELNS_15FloatRoundStyleE2ESJ_EENS1_15EpilogueDefaultEEEEEvvEEEEvNT_6ParamsE,@function
        .size           _ZN7cutlass13device_kernelINS_4gemm6kernel13GemmUniversalIN4cute5tupleIJiiiiEEENS1_10collective13CollectiveMmaINS1_37MainloopSm90TmaGmmaWarpSpecializedFP8ILi18ENS5_IJNS4_1CILi1EEESB_SB_EEENS1_35KernelTmaWarpSpecializedCooperativeEEENS5_IJNSA_ILi256EEENSA_ILi128EEENSA_ILi32EEEEEENS_12float_e5m2_tENS5_IJlSB_lEEESJ_SK_NS4_8TiledMMAINS4_8MMA_AtomIJNS4_4SM904GMMA31MMA_64x128x32_F32E5M2E5M2_SS_TNILNSO_7ScaleInE1ELSQ_1EEEEEENS4_6LayoutINS5_IJNSA_ILi2EEESB_SB_EEENS5_IJSB_NSA_ILi0EEESW_EEEEENS5_IJNS4_10UnderscoreESZ_SZ_EEEEENS4_13SM90_TMA_LOADENS4_14ComposedLayoutINS4_7SwizzleILi1ELi4ELi3EEENS4_18smem_ptr_flag_bitsILi8EEENST_INS5_IJNSA_ILi8EEESH_EEENS5_IJSH_SB_EEEEEEEvNS4_8identityES12_S1C_vS1D_EENS_8epilogue10collective6detail29Sm90TmaWarpSpecializedAdapterINS1G_15DefaultEpilogueISJ_SK_SK_NS1F_6thread17LinearCombinationISJ_Li1EffLNS1K_9ScaleType4KindE0ELNS_15FloatRoundStyleE2ESJ_EENS1_15EpilogueDefaultEEEEEvvEEEEvNT_6ParamsE,(.L_x_358 - _ZN7cutlass13device_kernelINS_4gemm6kernel13GemmUniversalIN4cute5tupleIJiiiiEEENS1_10collective13CollectiveMmaINS1_37MainloopSm90TmaGmmaWarpSpecializedFP8ILi18ENS5_IJNS4_1CILi1EEESB_SB_EEENS1_35KernelTmaWarpSpecializedCooperativeEEENS5_IJNSA_ILi256EEENSA_ILi128EEENSA_ILi32EEEEEENS_12float_e5m2_tENS5_IJlSB_lEEESJ_SK_NS4_8TiledMMAINS4_8MMA_AtomIJNS4_4SM904GMMA31MMA_64x128x32_F32E5M2E5M2_SS_TNILNSO_7ScaleInE1ELSQ_1EEEEEENS4_6LayoutINS5_IJNSA_ILi2EEESB_SB_EEENS5_IJSB_NSA_ILi0EEESW_EEEEENS5_IJNS4_10UnderscoreESZ_SZ_EEEEENS4_13SM90_TMA_LOADENS4_14ComposedLayoutINS4_7SwizzleILi1ELi4ELi3EEENS4_18smem_ptr_flag_bitsILi8EEENST_INS5_IJNSA_ILi8EEESH_EEENS5_IJSH_SB_EEEEEEEvNS4_8identityES12_S1C_vS1D_EENS_8epilogue10collective6detail29Sm90TmaWarpSpecializedAdapterINS1G_15DefaultEpilogueISJ_SK_SK_NS1F_6thread17LinearCombinationISJ_Li1EffLNS1K_9ScaleType4KindE0ELNS_15FloatRoundStyleE2ESJ_EENS1_15EpilogueDefaultEEEEEvvEEEEvNT_6ParamsE)
        .other          _ZN7cutlass13device_kernelINS_4gemm6kernel13GemmUniversalIN4cute5tupleIJiiiiEEENS1_10collective13CollectiveMmaINS1_37MainloopSm90TmaGmmaWarpSpecializedFP8ILi18ENS5_IJNS4_1CILi1EEESB_SB_EEENS1_35KernelTmaWarpSpecializedCooperativeEEENS5_IJNSA_ILi256EEENSA_ILi128EEENSA_ILi32EEEEEENS_12float_e5m2_tENS5_IJlSB_lEEESJ_SK_NS4_8TiledMMAINS4_8MMA_AtomIJNS4_4SM904GMMA31MMA_64x128x32_F32E5M2E5M2_SS_TNILNSO_7ScaleInE1ELSQ_1EEEEEENS4_6LayoutINS5_IJNSA_ILi2EEESB_SB_EEENS5_IJSB_NSA_ILi0EEESW_EEEEENS5_IJNS4_10UnderscoreESZ_SZ_EEEEENS4_13SM90_TMA_LOADENS4_14ComposedLayoutINS4_7SwizzleILi1ELi4ELi3EEENS4_18smem_ptr_flag_bitsILi8EEENST_INS5_IJNSA_ILi8EEESH_EEENS5_IJSH_SB_EEEEEEEvNS4_8identityES12_S1C_vS1D_EENS_8epilogue10collective6detail29Sm90TmaWarpSpecializedAdapterINS1G_15DefaultEpilogueISJ_SK_SK_NS1F_6thread17LinearCombinationISJ_Li1EffLNS1K_9ScaleType4KindE0ELNS_15FloatRoundStyleE2ESJ_EENS1_15EpilogueDefaultEEEEEvvEEEEvNT_6ParamsE,@"STO_CUDA_ENTRY STV_DEFAULT"
_ZN7cutlass13device_kernelINS_4gemm6kernel13GemmUniversalIN4cute5tupleIJiiiiEEENS1_10collective13CollectiveMmaINS1_37MainloopSm90TmaGmmaWarpSpecializedFP8ILi18ENS5_IJNS4_1CILi1EEESB_SB_EEENS1_35KernelTmaWarpSpecializedCooperativeEEENS5_IJNSA_ILi256EEENSA_ILi128EEENSA_ILi32EEEEEENS_12float_e5m2_tENS5_IJlSB_lEEESJ_SK_NS4_8TiledMMAINS4_8MMA_AtomIJNS4_4SM904GMMA31MMA_64x128x32_F32E5M2E5M2_SS_TNILNSO_7ScaleInE1ELSQ_1EEEEEENS4_6LayoutINS5_IJNSA_ILi2EEESB_SB_EEENS5_IJSB_NSA_ILi0EEESW_EEEEENS5_IJNS4_10UnderscoreESZ_SZ_EEEEENS4_13SM90_TMA_LOADENS4_14ComposedLayoutINS4_7SwizzleILi1ELi4ELi3EEENS4_18smem_ptr_flag_bitsILi8EEENST_INS5_IJNSA_ILi8EEESH_EEENS5_IJSH_SB_EEEEEEEvNS4_8identityES12_S1C_vS1D_EENS_8epilogue10collective6detail29Sm90TmaWarpSpecializedAdapterINS1G_15DefaultEpilogueISJ_SK_SK_NS1F_6thread17LinearCombinationISJ_Li1EffLNS1K_9ScaleType4KindE0ELNS_15FloatRoundStyleE2ESJ_EENS1_15EpilogueDefaultEEEEEvvEEEEvNT_6ParamsE:
[----:B------:R-:W0:Y:S02]  /*0000*/  LDC R1, c[0x0][0x28] ;  /* 0x00000a00ff017b82 */ /* 0x000e240000000800 */
[----:B0-----:R-:W-:Y:S01]  /*0010*/  VIADD R1, R1, 0xffffff00 ;  /* 0xffffff0001017836 */ /* 0x001fe20000000000 */
[----:B------:R-:W0:Y:S01]  /*0020*/  S2R R2, SR_TID.X ;  /* 0x0000000000027919 */ /* 0x000e220000002100 */
[----:B------:R-:W-:Y:S01]  /*0030*/  ELECT P0, URZ, PT ;  /* 0x00000000003f782f */ /* 0x000fe20003800000 */
[----:B------:R-:W-:Y:S01]  /*0040*/  BSSY B0, `(.L_x_0) ;  /* 0x0000015000007945 */ /* 0x000fe20003800000 */
[--C-:B0-----:R-:W-:Y:S02]  /*0050*/  SHF.R.U32.HI R0, RZ, 0x5, R2.reuse ;  /* 0x00000005ff007819 */ /* 0x101fe40000011602 */
[----:B------:R-:W-:-:S03]  /*0060*/  SHF.R.U32.HI R2, RZ, 0x7, R2 ;  /* 0x00000007ff027819 */ /* 0x000fc60000011602 */
[----:B------:R-:W0:Y:S04]  /*0070*/  SHFL.IDX PT, R3, R0, RZ, 0x1f ;  /* 0x00001fff00037589 */ /* 0x000e2800000e0000 */
[----:B------:R-:W1:Y:S01]  /*0080*/  SHFL.IDX PT, R2, R2, RZ, 0x1f ;  /* 0x00001fff02027589 */ /* 0x000e6200000e0000 */
[----:B0-----:R-:W-:Y:S02]  /*0090*/  R2UR UR4, R3 ;  /* 0x00000000030472ca */ /* 0x001fe400000e0000 */
[----:B-1----:R-:W-:-:S11]  /*00a0*/  R2UR UR6, R2 ;  /* 0x00000000020672ca */ /* 0x002fd600000e0000 */
[----:B------:R-:W-:Y:S02]  /*00b0*/  USHF.R.S32.HI UR5, URZ, 0x1f, UR4 ;  /* 0x0000001f3f057899 */ /* 0x000fe40008011404 */
[----:B------:R-:W-:Y:S02]  /*00c0*/  ISETP.NE.OR P0, PT, RZ, UR4, !P0 ;  /* 0x00000004ff007c0c */ /* 0x000fe4000c705670 */
[----:B------:R-:W-:-:S04]  /*00d0*/  ULEA.HI UR5, UR5, UR4, URZ, 0x2 ;  /* 0x0000000405057291 */ /* 0x000fc8000f8f103f */
[----:B------:R-:W-:-:S04]  /*00e0*/  ULOP3.LUT UR5, UR5, 0xfffffffc, URZ, 0xc0, !UPT ;  /* 0xfffffffc05057892 */ /* 0x000fc8000f8ec03f */
[----:B------:R-:W-:-:S03]  /*00f0*/  UIADD3 UR8, UR4, -UR5, URZ ;  /* 0x8000000504087290 */ /* 0x000fc6000fffe03f */
[----:B------:R-:W-:Y:S09]  /*0100*/  @P0 BRA `(.L_x_1) ;  /* 0x0000000000200947 */ /* 0x000ff20003800000 */
[----:B------:R-:W-:Y:S02]  /*0110*/  ULDC.64 UR4, c[0x0][0x198] ;  /* 0x0000660000047ab9 */ /* 0x000fe40000000a00 */
[----:B------:R-:W-:Y:S02]  /*0120*/  UIADD3 UR10, UP0, UR4, 0xf0, URZ ;  /* 0x000000f0040a7890 */ /* 0x000fe4000ff1e03f */
[----:B------:R-:W-:Y:S02]  /*0130*/  UIADD3 UR4, UP1, UR4, 0x1f0, URZ ;  /* 0x000001f004047890 */ /* 0x000fe4000ff3e03f */
[----:B------:R-:W-:Y:S02]  /*0140*/  UIADD3.X UR11, URZ, UR5, URZ, UP0, !UPT ;  /* 0x000000053f0b7290 */ /* 0x000fe400087fe43f */
[----:B------:R-:W-:-:S07]  /*0150*/  UIADD3.X UR5, URZ, UR5, URZ, UP1, !UPT ;  /* 0x000000053f057290 */ /* 0x000fce0008ffe43f */
[----:B------:R0:W-:Y:S02]  /*0160*/  UTMACCTL.PF [UR10] ;  /* 0x000000000a0079b9 */ /* 0x0001e40008040000 */
[----:B------:R0:W-:Y:S02]  /*0170*/  UTMACCTL.PF [UR4] ;  /* 0x00000000040079b9 */ /* 0x0001e40008040000 */
[----:B0-----:R-:W-:Y:S01]  /*0180*/  NOP ;  /* 0x0000000000007918 */ /* 0x001fe20000000000 */
.L_x_1:
[----:B------:R-:W-:Y:S05]  /*0190*/  BSYNC B0 ;  /* 0x0000000000007941 */ /* 0x000fea0003800000 */
.L_x_0:
[----:B------:R-:W0:Y:S01]  /*01a0*/  SHFL.IDX PT, R2, R0, RZ, 0x1f ;  /* 0x00001fff00027589 */ /* 0x000e2200000e0000 */
[----:B------:R-:W-:Y:S01]  /*01b0*/  UISETP.NE.AND UP0, UPT, UR8, 0x3, UPT ;  /* 0x000000030800788c */ /* 0x000fe2000bf05270 */
[----:B------:R-:W-:Y:S01]  /*01c0*/  ISETP.NE.AND P1, PT, RZ, UR6, PT ;  /* 0x00000006ff007c0c */ /* 0x000fe2000bf25270 */
[----:B------:R-:W-:Y:S02]  /*01d0*/  UIADD3 UR10, UR6, -0x1, URZ ;  /* 0xffffffff060a7890 */ /* 0x000fe4000fffe03f */
[----:B------:R-:W-:Y:S02]  /*01e0*/  UISETP.EQ.OR UP0, UPT, UR8, URZ, !UP0 ;  /* 0x0000003f0800728c */ /* 0x000fe4000c702670 */
[----:B------:R-:W-:Y:S02]  /*01f0*/  UISETP.GE.U32.AND UP1, UPT, UR10, 0x2, UPT ;  /* 0x000000020a00788c */ /* 0x000fe4000bf26070 */
[----:B------:R-:W-:-:S04]  /*0200*/  UISETP.EQ.AND UP0, UPT, UR6, URZ, UP0 ;  /* 0x0000003f0600728c */ /* 0x000fc80008702270 */
[----:B------:R-:W-:-:S04]  /*0210*/  USEL UR13, URZ, 0x1, !UP0 ;  /* 0x000000013f0d7887 */ /* 0x000fc8000c000000 */
[----:B------:R-:W-:Y:S01]  /*0220*/  USEL UR13, UR13, 0x2, UP1 ;  /* 0x000000020d0d7887 */ /* 0x000fe20008800000 */
[----:B0-----:R-:W-:-:S13]  /*0230*/  ISETP.NE.AND P0, PT, R2, RZ, PT ;  /* 0x000000ff0200720c */ /* 0x001fda0003f05270 */
[----:B------:R-:W-:Y:S05]  /*0240*/  @P0 BRA `(.L_x_2) ;  /* 0x0000000000d40947 */ /* 0x000fea0003800000 */
[----:B------:R-:W-:Y:S01]  /*0250*/  ELECT P0, URZ, PT ;  /* 0x00000000003f782f */ /* 0x000fe20003800000 */
[----:B------:R-:W-:-:S12]  /*0260*/  BSSY B0, `(.L_x_2) ;  /* 0x0000033000007945 */ /* 0x000fd80003800000 */
[----:B------:R-:W-:Y:S05]  /*0270*/  @!P0 BRA `(.L_x_3) ;  /* 0x0000000000c48947 */ /* 0x000fea0003800000 */
[----:B------:R-:W0:Y:S01]  /*0280*/  S2UR UR9, SR_CgaCtaId ;  /* 0x00000000000979c3 */ /* 0x000e220000008800 */
[----:B------:R-:W-:Y:S01]  /*0290*/  UMOV UR4, 0x400 ;  /* 0x0000040000047882 */ /* 0x000fe20000000000 */
[----:B------:R-:W-:Y:S01]  /*02a0*/  UMOV UR5, 0x1 ;  /* 0x0000000100057882 */ /* 0x000fe20000000000 */
[----:B------:R-:W-:Y:S02]  /*02b0*/  UMOV UR6, 0x100 ;  /* 0x0000010000067882 */ /* 0x000fe40000000000 */
[----:B------:R-:W-:-:S04]  /*02c0*/  UIADD3 UR6, -UR6, 0x100000, URZ ;  /* 0x0010000006067890 */ /* 0x000fc8000fffe13f */
[----:B------:R-:W-:Y:S02]  /*02d0*/  USHF.L.U32 UR7, UR6, 0xb, URZ ;  /* 0x0000000b06077899 */ /* 0x000fe4000800063f */
[----:B------:R-:W-:Y:S02]  /*02e0*/  USHF.L.U32 UR6, UR6, 0x1, URZ ;  /* 0x0000000106067899 */ /* 0x000fe4000800063f */
[----:B0-----:R-:W-:Y:S02]  /*02f0*/  ULEA UR9, UR9, UR4, 0x18 ;  /* 0x0000000409097291 */ /* 0x001fe4000f8ec03f */
[----:B------:R-:W-:-:S04]  /*0300*/  UIADD3 UR4, -UR5, 0x100000, URZ ;  /* 0x0010000005047890 */ /* 0x000fc8000fffe13f */
[----:B------:R-:W-:Y:S02]  /*0310*/  USHF.L.U32 UR5, UR4, 0xb, URZ ;  /* 0x0000000b04057899 */ /* 0x000fe4000800063f */
[----:B------:R-:W-:Y:S01]  /*0320*/  USHF.L.U32 UR4, UR4, 0x1, URZ ;  /* 0x0000000104047899 */ /* 0x000fe2000800063f */
[----:B------:R-:W0:Y:S11]  /*0330*/  FENCE.VIEW.ASYNC.S ;  /* 0x00000000000073c6 */ /* 0x000e360000000000 */
[----:B0-----:R0:W1:Y:S01]  /*0340*/  SYNCS.EXCH.64 URZ, [UR9], UR4 ;  /* 0x00000004093f75b2 */ /* 0x0010620008000100 */
[----:B------:R0:W2:Y:S01]  /*0350*/  SYNCS.EXCH.64 URZ, [UR9+0x90], UR6 ;  /* 0x00009006093f75b2 */ /* 0x0000a20008000100 */
[----:B------:R0:W3:Y:S01]  /*0360*/  SYNCS.EXCH.64 URZ, [UR9+0x8], UR4 ;  /* 0x00000804093f75b2 */ /* 0x0000e20008000100 */
[----:B------:R0:W4:Y:S01]  /*0370*/  SYNCS.EXCH.64 URZ, [UR9+0x98], UR6 ;  /* 0x00009806093f75b2 */ /* 0x0001220008000100 */
[----:B------:R0:W0:Y:S01]  /*0380*/  SYNCS.EXCH.64 URZ, [UR9+0x10], UR4 ;  /* 0x00001004093f75b2 */ /* 0x0000220008000100 */
        /* <DEDUP_REMOVED lines=31> */
[----:B-1234-:R-:W-:Y:S01]  /*0580*/  NOP ;  /* 0x0000000000007918 */ /* 0x01efe20000000000 */
.L_x_3:
[----:B0-----:R-:W-:Y:S05]  /*0590*/  BSYNC B0 ;  /* 0x0000000000007941 */ /* 0x001fea0003800000 */
.L_x_2:
[----:B------:R-:W0:Y:S01]  /*05a0*/  SHFL.IDX PT, R0, R0, RZ, 0x1f ;  /* 0x00001fff00007589 */ /* 0x000e2200000e0000 */
[----:B------:R-:W1:Y:S01]  /*05b0*/  LDC R2, c[0x0][0x65c] ;  /* 0x00019700ff027b82 */ /* 0x000e620000000800 */
[----:B------:R-:W-:Y:S01]  /*05c0*/  ELECT P0, URZ, PT ;  /* 0x00000000003f782f */ /* 0x000fe20003800000 */
[----:B------:R-:W-:Y:S01]  /*05d0*/  IMAD.MOV.U32 R3, RZ, RZ, RZ ;  /* 0x000000ffff037224 */ /* 0x000fe200078e00ff */
[----:B------:R-:W-:Y:S01]  /*05e0*/  UMOV UR4, 0x20 ;  /* 0x0000002000047882 */ /* 0x000fe20000000000 */
[----:B------:R-:W-:Y:S01]  /*05f0*/  NOP ;  /* 0x0000000000007918 */ /* 0x000fe20000000000 */
[----:B------:R-:W-:Y:S01]  /*0600*/  NOP ;  /* 0x0000000000007918 */ /* 0x000fe20000000000 */
[----:B0-----:R-:W-:Y:S02]  /*0610*/  ISETP.NE.OR P0, PT, R0, RZ, !P0 ;  /* 0x000000ff0000720c */ /* 0x001fe40004705670 */
[----:B-1----:R-:W-:Y:S01]  /*0620*/  ISETP.NE.AND P4, PT, R2, 0x1, PT ;  /* 0x000000010200780c */ /* 0x002fe20003f85270 */
[----:B------:R-:W0:Y:S01]  /*0630*/  S2R R0, SR_CTAID.Y ;  /* 0x0000000000007919 */ /* 0x000e220000002600 */
[----:B------:R-:W1:Y:S09]  /*0640*/  S2R R2, SR_CTAID.X ;  /* 0x0000000000027919 */ /* 0x000e720000002500 */
[----:B------:R-:W-:Y:S01]  /*0650*/  VOTEU.ALL UP0, P0 ;  /* 0x00000000003f7886 */ /* 0x000fe20000000000 */
[----:B------:R-:W-:Y:S01]  /*0660*/  VOTEU.ALL UP1, P0 ;  /* 0x00000000003f7886 */ /* 0x000fe20000020000 */
[----:B------:R-:W1:Y:S01]  /*0670*/  @P4 LDC R7, c[0x0][0x10] ;  /* 0x00000400ff074b82 */ /* 0x000e620000000800 */
[----:B------:R-:W-:-:S02]  /*0680*/  @P4 IMAD.MOV.U32 R5, RZ, RZ, RZ ;  /* 0x000000ffff054224 */ /* 0x000fc400078e00ff */
[----:B------:R-:W-:Y:S01]  /*0690*/  @P4 IMAD.MOV.U32 R11, RZ, RZ, RZ ;  /* 0x000000ffff0b4224 */ /* 0x000fe200078e00ff */
[----:B------:R-:W-:Y:S01]  /*06a0*/  @!UP0 UMOV UR6, 0x400 ;  /* 0x0000040000068882 */ /* 0x000fe20000000000 */
[----:B------:R-:W-:-:S04]  /*06b0*/  @!UP0 UIADD3 UR4, -UR4, 0x100000, URZ ;  /* 0x0010000004048890 */ /* 0x000fc8000fffe13f */
[----:B------:R-:W-:Y:S02]  /*06c0*/  @!UP0 USHF.L.U32 UR5, UR4, 0xb, URZ ;  /* 0x0000000b04058899 */ /* 0x000fe4000800063f */
[----:B------:R-:W-:Y:S01]  /*06d0*/  @!UP0 USHF.L.U32 UR4, UR4, 0x1, URZ ;  /* 0x0000000104048899 */ /* 0x000fe2000800063f */
[----:B------:R-:W2:Y:S08]  /*06e0*/  @!P4 LDC R9, c[0x0][0xc] ;  /* 0x00000300ff09cb82 */ /* 0x000eb00000000800 */
[----:B------:R-:W3:Y:S01]  /*06f0*/  @!UP0 S2UR UR7, SR_CgaCtaId ;  /* 0x00000000000789c3 */ /* 0x000ee20000008800 */
[----:B0-----:R-:W-:-:S04]  /*0700*/  @P4 IMAD.MOV.U32 R4, RZ, RZ, R0 ;  /* 0x000000ffff044224 */ /* 0x001fc800078e0000 */
[----:B-1----:R-:W-:-:S04]  /*0710*/  @P4 IMAD.WIDE.U32 R6, R2, R7, R4 ;  /* 0x0000000702064225 */ /* 0x002fc800078e0004 */
[----:B------:R-:W-:Y:S02]  /*0720*/  @P4 IMAD.MOV.U32 R16, RZ, RZ, R6 ;  /* 0x000000ffff104224 */ /* 0x000fe400078e0006 */
[----:B------:R-:W-:Y:S02]  /*0730*/  @P4 IMAD.IADD R17, R7, 0x1, R11 ;  /* 0x0000000107114824 */ /* 0x000fe400078e020b */
[----:B--2---:R-:W-:-:S04]  /*0740*/  @!P4 IMAD.WIDE.U32 R4, R9, R0, R2 ;  /* 0x000000000904c225 */ /* 0x004fc800078e0002 */
[----:B------:R-:W-:Y:S02]  /*0750*/  @!P4 IMAD.MOV.U32 R16, RZ, RZ, R4 ;  /* 0x000000ffff10c224 */ /* 0x000fe400078e0004 */
[----:B------:R-:W-:Y:S01]  /*0760*/  @!P4 IMAD.MOV.U32 R17, RZ, RZ, R5 ;  /* 0x000000ffff11c224 */ /* 0x000fe200078e0005 */
[----:B---3--:R-:W-:Y:S02]  /*0770*/  @!UP0 ULEA UR6, UR7, UR6, 0x18 ;  /* 0x0000000607068291 */ /* 0x008fe4000f8ec03f */
[----:B------:R0:W-:Y:S01]  /*0780*/  STL [R1+0x7c], R16 ;  /* 0x00007c1001007387 */ /* 0x0001e20000100800 */
[----:B------:R-:W-:-:S03]  /*0790*/  VOTEU.ALL UP0, P0 ;  /* 0x00000000003f7886 */ /* 0x000fc60000000000 */
[----:B------:R0:W-:Y:S04]  /*07a0*/  STL [R1+0x78], R17 ;  /* 0x0000781101007387 */ /* 0x0001e80000100800 */
[----:B------:R-:W1:Y:S02]  /*07b0*/  FENCE.VIEW.ASYNC.S ;  /* 0x00000000000073c6 */ /* 0x000e640000000000 */
[----:B-1----:R0:W1:Y:S01]  /*07c0*/  @!UP0 SYNCS.EXCH.64 URZ, [UR6+0x130], UR4 ;  /* 0x00013004063f85b2 */ /* 0x0020620008000100 */
[----:B------:R0:W1:Y:S01]  /*07d0*/  @!UP1 SYNCS.EXCH.64 URZ, [UR6+0x138], UR4 ;  /* 0x00013804063f95b2 */ /* 0x0000620008000100 */
[----:B------:R-:W-:Y:S01]  /*07e0*/  NOP ;  /* 0x0000000000007918 */ /* 0x000fe20000000000 */
[----:B-1----:R-:W-:Y:S06]  /*07f0*/  BAR.SYNC.DEFER_BLOCKING 0x0 ;  /* 0x0000000000007b1d */ /* 0x002fec0000010000 */
[----:B0-----:R-:W-:Y:S05]  /*0800*/  @!P1 BRA `(.L_x_4) ;  /* 0x000000e000e89947 */ /* 0x001fea0003800000 */
[----:B------:R-:W-:-:S06]  /*0810*/  UISETP.GT.U32.AND UP0, UPT, UR10, 0x1, UPT ;  /* 0x000000010a00788c */ /* 0x000fcc000bf04070 */
[----:B------:R-:W-:-:S13]  /*0820*/  PLOP3.LUT P0, PT, PT, PT, UP0, 0x80, 0x0 ;  /* 0x000000000000781c */ /* 0x000fda0003f0f008 */
[----:B------:R-:W-:Y:S05]  /*0830*/  @P0 EXIT ;  /* 0x000000000000094d */ /* 0x000fea0003800000 */
[----:B------:R-:W-:Y:S01]  /*0840*/  IMAD.MOV.U32 R6, RZ, RZ, -0x1 ;  /* 0xffffffffff067424 */ /* 0x000fe200078e00ff */
[----:B------:R-:W-:Y:S01]  /*0850*/  ULDC.64 UR4, c[0x0][0x650] ;  /* 0x0001940000047ab9 */ /* 0x000fe20000000a00 */
[----:B------:R-:W-:Y:S01]  /*0860*/  IMAD.MOV.U32 R5, RZ, RZ, -0x1 ;  /* 0xffffffffff057424 */ /* 0x000fe200078e00ff */
[----:B------:R-:W-:Y:S01]  /*0870*/  ISETP.GE.U32.AND P0, PT, R16, UR4, PT ;  /* 0x0000000410007c0c */ /* 0x000fe2000bf06070 */
[----:B------:R-:W-:Y:S01]  /*0880*/  UMOV UR22, 0xffffffff ;  /* 0xffffffff00167882 */ /* 0x000fe20000000000 */
[----:B------:R0:W-:Y:S01]  /*0890*/  STL [R1+0x84], R6 ;  /* 0x0000840601007387 */ /* 0x0001e20000100800 */
[----:B------:R-:W-:Y:S02]  /*08a0*/  PRMT R4, RZ, 0x7610, R4 ;  /* 0x00007610ff047816 */ /* 0x000fe40000000004 */
[----:B------:R-:W-:Y:S01]  /*08b0*/  ISETP.GE.U32.AND.EX P0, PT, R17, UR5, PT, P0 ;  /* 0x0000000511007c0c */ /* 0x000fe2000bf06100 */
[----:B------:R0:W-:-:S12]  /*08c0*/  STL [R1+0x80], R5 ;  /* 0x0000800501007387 */ /* 0x0001d80000100800 */
[----:B0-----:R-:W-:Y:S05]  /*08d0*/  @P0 BRA `(.L_x_5) ;  /* 0x0000000400680947 */ /* 0x001fea0003800000 */
[----:B------:R-:W0:Y:S01]  /*08e0*/  LDC.64 R12, c[0x0][0x628] ;  /* 0x00018a00ff0c7b82 */ /* 0x000e220000000a00 */
[----:B------:R-:W-:Y:S02]  /*08f0*/  IMAD.MOV.U32 R4, RZ, RZ, R16 ;  /* 0x000000ffff047224 */ /* 0x000fe400078e0010 */
[----:B------:R-:W-:-:S05]  /*0900*/  IMAD.MOV.U32 R5, RZ, RZ, R17 ;  /* 0x000000ffff057224 */ /* 0x000fca00078e0011 */
[----:B------:R-:W1:Y:S08]  /*0910*/  LDC R10, c[0x0][0x630] ;  /* 0x00018c00ff0a7b82 */ /* 0x000e700000000800 */
[----:B------:R-:W2:Y:S01]  /*0920*/  LDC.64 R14, c[0x0][0x620] ;  /* 0x00018800ff0e7b82 */ /* 0x000ea20000000a00 */
[----:B0-----:R-:W-:-:S04]  /*0930*/  ISETP.NE.U32.AND P0, PT, R12, RZ, PT ;  /* 0x000000ff0c00720c */ /* 0x001fc80003f05070 */
[----:B------:R-:W-:-:S13]  /*0940*/  ISETP.NE.AND.EX P0, PT, R13, RZ, PT, P0 ;  /* 0x000000ff0d00720c */ /* 0x000fda0003f05300 */
[----:B-12---:R-:W-:Y:S05]  /*0950*/  @!P0 BRA `(.L_x_6) ;  /* 0x0000000000288947 */ /* 0x006fea0003800000 */
[----:B------:R-:W0:Y:S02]  /*0960*/  LDC R9, c[0x0][0x634] ;  /* 0x00018d00ff097b82 */ /* 0x000e240000000800 */
[----:B0-----:R-:W-:-:S05]  /*0970*/  IADD3 R9, P0, R16, R9, RZ ;  /* 0x0000000910097210 */ /* 0x001fca0007f1e0ff */
[----:B------:R-:W-:-:S04]  /*0980*/  IMAD.X R11, RZ, RZ, R17, P0 ;  /* 0x000000ffff0b7224 */ /* 0x000fc800000e0611 */
[----:B------:R-:W-:-:S04]  /*0990*/  IMAD.WIDE.U32 R4, R11, R12, RZ ;  /* 0x0000000c0b047225 */ /* 0x000fc800078e00ff */
[----:B------:R-:W-:-:S04]  /*09a0*/  IMAD.WIDE.U32 R6, P0, R9, R13, R4 ;  /* 0x0000000d09067225 */ /* 0x000fc80007800004 */
[----:B------:R-:W-:-:S04]  /*09b0*/  IMAD.WIDE.U32 R4, R9, R12, RZ ;  /* 0x0000000c09047225 */ /* 0x000fc800078e00ff */
[----:B------:R-:W-:Y:S01]  /*09c0*/  IMAD.X R9, RZ, RZ, RZ, P0 ;  /* 0x000000ffff097224 */ /* 0x000fe200000e06ff */
[----:B------:R-:W-:Y:S01]  /*09d0*/  IADD3 RZ, P0, R5, R6, RZ ;  /* 0x0000000605ff7210 */ /* 0x000fe20007f1e0ff */
[----:B------:R-:W-:-:S04]  /*09e0*/  IMAD.MOV.U32 R8, RZ, RZ, R7 ;  /* 0x000000ffff087224 */ /* 0x000fc800078e0007 */
[----:B------:R-:W-:-:S08]  /*09f0*/  IMAD.WIDE.U32.X R4, R11, R13, R8, P0 ;  /* 0x0000000d0b047225 */ /* 0x000fd000000e0408 */
.L_x_6:
[-CC-:B------:R-:W-:Y:S01]  /*0a00*/  SHF.R.U64 R24, R4, R10.reuse, R5.reuse ;  /* 0x0000000a04187219 */ /* 0x180fe20000001205 */
[----:B------:R-:W0:Y:S01]  /*0a10*/  LDC R8, c[0x0][0x618] ;  /* 0x00018600ff087b82 */ /* 0x000e220000000800 */
[----:B------:R-:W-:Y:S01]  /*0a20*/  SHF.R.U32.HI R4, RZ, R10, R5 ;  /* 0x0000000aff047219 */ /* 0x000fe20000011605 */
[----:B------:R-:W-:Y:S01]  /*0a30*/  ULDC UR4, c[0x0][0x150] ;  /* 0x0000540000047ab9 */ /* 0x000fe20000000800 */
[----:B------:R-:W-:Y:S01]  /*0a40*/  IADD3 R9, P0, RZ, -R24, RZ ;  /* 0x80000018ff097210 */ /* 0x000fe20007f1e0ff */
[----:B------:R-:W-:Y:S01]  /*0a50*/  IMAD.MOV.U32 R5, RZ, RZ, R17 ;  /* 0x000000ffff057224 */ /* 0x000fe200078e0011 */
[----:B------:R-:W-:-:S03]  /*0a60*/  I2FP.F32.U32 R3, R2 ;  /* 0x0000000200037245 */ /* 0x000fc60000201000 */
[----:B------:R-:W1:Y:S01]  /*0a70*/  LDC.64 R18, c[0x0][0x640] ;  /* 0x00019000ff127b82 */ /* 0x000e620000000a00 */
[----:B------:R-:W-:Y:S02]  /*0a80*/  IMAD.X R11, RZ, RZ, ~R4, P0 ;  /* 0x000000ffff0b7224 */ /* 0x000fe400000e0e04 */
[----:B------:R-:W-:Y:S01]  /*0a90*/  FMUL R3, R3, UR4 ;  /* 0x0000000403037c20 */ /* 0x000fe20008400000 */
[----:B------:R-:W-:Y:S01]  /*0aa0*/  IMAD.MOV.U32 R4, RZ, RZ, R16 ;  /* 0x000000ffff047224 */ /* 0x000fe200078e0010 */
[----:B------:R-:W-:Y:S01]  /*0ab0*/  ULDC UR4, c[0x0][0x154] ;  /* 0x0000550000047ab9 */ /* 0x000fe20000000800 */
[-C--:B------:R-:W-:Y:S02]  /*0ac0*/  IMAD R6, R11, R14.reuse, RZ ;  /* 0x0000000e0b067224 */ /* 0x080fe400078e02ff */
[C---:B------:R-:W-:Y:S01]  /*0ad0*/  IMAD.WIDE.U32 R4, R9.reuse, R14, R4 ;  /* 0x0000000e09047225 */ /* 0x040fe200078e0004 */
[----:B------:R-:W2:Y:S01]  /*0ae0*/  LDC R10, c[0x0][0x608] ;  /* 0x00018200ff0a7b82 */ /* 0x000ea20000000800 */
[----:B------:R-:W3:Y:S02]  /*0af0*/  F2I.U32.TRUNC.NTZ R3, R3 ;  /* 0x0000000300037305 */ /* 0x000ee4000020f000 */
[----:B------:R-:W-:-:S04]  /*0b00*/  IMAD R9, R9, R15, R6 ;  /* 0x0000000f09097224 */ /* 0x000fc800078e0206 */
[----:B------:R-:W-:Y:S01]  /*0b10*/  IMAD.IADD R5, R5, 0x1, R9 ;  /* 0x0000000105057824 */ /* 0x000fe200078e0209 */
[----:B------:R-:W4:Y:S01]  /*0b20*/  LDC R7, c[0x0][0x144] ;  /* 0x00005100ff077b82 */ /* 0x000f220000000800 */
[----:B------:R-:W-:-:S03]  /*0b30*/  IMAD.MOV.U32 R9, RZ, RZ, 0x1 ;  /* 0x00000001ff097424 */ /* 0x000fc600078e00ff */
[----:B0-----:R-:W-:Y:S02]  /*0b40*/  SHF.R.U64 R12, R4, R8, R5 ;  /* 0x00000008040c7219 */ /* 0x001fe40000001205 */
[----:B------:R-:W-:Y:S02]  /*0b50*/  I2FP.F32.U32 R4, R0 ;  /* 0x0000000000047245 */ /* 0x000fe40000201000 */
[----:B------:R-:W0:Y:S01]  /*0b60*/  LDC R14, c[0x0][0x658] ;  /* 0x00019600ff0e7b82 */ /* 0x000e220000000800 */
[----:B-1----:R-:W-:Y:S01]  /*0b70*/  ISETP.NE.U32.AND P0, PT, R18, RZ, PT ;  /* 0x000000ff1200720c */ /* 0x002fe20003f05070 */
[----:B---3--:R-:W-:Y:S02]  /*0b80*/  IMAD.MOV R6, RZ, RZ, -R3 ;  /* 0x000000ffff067224 */ /* 0x008fe400078e0a03 */
[----:B------:R-:W-:Y:S01]  /*0b90*/  FMUL R4, R4, UR4 ;  /* 0x0000000404047c20 */ /* 0x000fe20008400000 */
[----:B------:R-:W-:Y:S01]  /*0ba0*/  SHF.R.U32.HI R3, RZ, R8, R5 ;  /* 0x00000008ff037219 */ /* 0x000fe20000011605 */
[----:B------:R-:W-:Y:S01]  /*0bb0*/  IMAD.MOV.U32 R5, RZ, RZ, -0x1 ;  /* 0xffffffffff057424 */ /* 0x000fe200078e00ff */
[----:B------:R-:W-:Y:S01]  /*0bc0*/  ISETP.NE.AND.EX P0, PT, R19, RZ, PT, P0 ;  /* 0x000000ff1300720c */ /* 0x000fe20003f05300 */
[----:B------:R1:W3:Y:S01]  /*0bd0*/  F2I.U32.TRUNC.NTZ R11, R4 ;  /* 0x00000004000b7305 */ /* 0x0002e2000020f000 */
[----:B------:R-:W1:Y:S01]  /*0be0*/  LDC R13, c[0x0][0x148] ;  /* 0x00005200ff0d7b82 */ /* 0x000e620000000800 */
[----:B--2---:R-:W-:-:S02]  /*0bf0*/  SHF.R.U64 R23, R12, R10, R3 ;  /* 0x0000000a0c177219 */ /* 0x004fc40000001203 */
[----:B------:R-:W-:-:S05]  /*0c00*/  SHF.R.U32.HI R3, RZ, R10, R3 ;  /* 0x0000000aff037219 */ /* 0x000fca0000011603 */
[----:B------:R-:W2:Y:S01]  /*0c10*/  LDC R17, c[0x0][0x600] ;  /* 0x00018000ff117b82 */ /* 0x000ea20000000800 */
[----:B----4-:R-:W-:-:S07]  /*0c20*/  IMAD R8, R7, R6, R2 ;  /* 0x0000000607087224 */ /* 0x010fce00078e0202 */
[----:B------:R-:W4:Y:S01]  /*0c30*/  LDC R16, c[0x0][0x648] ;  /* 0x00019200ff107b82 */ /* 0x000f220000000800 */
[-C--:B0-----:R-:W-:Y:S02]  /*0c40*/  SHF.L.U32 R2, R5, R14.reuse, RZ ;  /* 0x0000000e05027219 */ /* 0x081fe400000006ff */
[--C-:B------:R-:W-:Y:S02]  /*0c50*/  SHF.R.U64 R22, R23, R14, R3.reuse ;  /* 0x0000000e17167219 */ /* 0x100fe40000001203 */
[----:B------:R-:W-:Y:S02]  /*0c60*/  LOP3.LUT R10, RZ, R2, RZ, 0x33, !PT ;  /* 0x00000002ff0a7212 */ /* 0x000fe400078e33ff */
[-C--:B------:R-:W-:Y:S01]  /*0c70*/  SHF.R.U32.HI R3, RZ, R14.reuse, R3 ;  /* 0x0000000eff037219 */ /* 0x080fe20000011603 */
[----:B------:R-:W0:Y:S01]  /*0c80*/  LDC R21, c[0x0][0x638] ;  /* 0x00018e00ff157b82 */ /* 0x000e220000000800 */
[----:B------:R-:W-:Y:S01]  /*0c90*/  SHF.L.U32 R9, R9, R14, RZ ;  /* 0x0000000e09097219 */ /* 0x000fe200000006ff */
[----:B------:R-:W-:-:S06]  /*0ca0*/  IMAD.MOV.U32 R2, RZ, RZ, R22 ;  /* 0x000000ffff027224 */ /* 0x000fcc00078e0016 */
[----:B------:R-:W0:Y:S01]  /*0cb0*/  LDC R20, c[0x0][0x610] ;  /* 0x00018400ff147b82 */ /* 0x000e220000000800 */
[----:B-1-3--:R-:W-:Y:S05]  /*0cc0*/  @!P0 BRA `(.L_x_7) ;  /* 0x0000000000288947 */ /* 0x00afea0003800000 */
[----:B------:R-:W1:Y:S02]  /*0cd0*/  LDC R7, c[0x0][0x64c] ;  /* 0x00019300ff077b82 */ /* 0x000e640000000800 */
[----:B-1----:R-:W-:-:S05]  /*0ce0*/  IADD3 R7, P0, R22, R7, RZ ;  /* 0x0000000716077210 */ /* 0x002fca0007f1e0ff */
        /* <DEDUP_REMOVED lines=8> */
.L_x_7:
[----:B----4-:R-:W-:Y:S01]  /*0d70*/  SHF.R.U64 R2, R2, R16, R3 ;  /* 0x0000001002027219 */ /* 0x010fe20000001203 */
[----:B--2---:R-:W-:Y:S01]  /*0d80*/  VIADD R3, R17, 0xffffffff ;  /* 0xffffffff11037836 */ /* 0x004fe20000000000 */
[----:B------:R-:W-:Y:S01]  /*0d90*/  LOP3.LUT R10, R23, R10, RZ, 0xc0, !PT ;  /* 0x0000000a170a7212 */ /* 0x000fe200078ec0ff */
[----:B------:R-:W-:Y:S01]  /*0da0*/  IMAD.MOV R11, RZ, RZ, -R11 ;  /* 0x000000ffff0b7224 */ /* 0x000fe200078e0a0b */
[----:B------:R-:W-:Y:S01]  /*0db0*/  R2UR UR22, R24 ;  /* 0x00000000181672ca */ /* 0x000fe200000e0000 */
[----:B------:R-:W-:Y:S01]  /*0dc0*/  IMAD.MOV R4, RZ, RZ, -R2 ;  /* 0x000000ffff047224 */ /* 0x000fe200078e0a02 */
[----:B------:R-:W-:Y:S01]  /*0dd0*/  LOP3.LUT R3, R12, R3, RZ, 0xc0, !PT ;  /* 0x000000030c037212 */ /* 0x000fe200078ec0ff */
[----:B------:R-:W-:Y:S02]  /*0de0*/  @P4 IMAD R8, R13, R11, R0 ;  /* 0x0000000b0d084224 */ /* 0x000fe400078e0200 */
[----:B------:R-:W-:Y:S02]  /*0df0*/  IMAD R9, R9, R2, R10 ;  /* 0x0000000209097224 */ /* 0x000fe400078e020a */
[----:B0-----:R-:W-:-:S02]  /*0e00*/  IMAD R0, R4, R21, R22 ;  /* 0x0000001504007224 */ /* 0x001fc400078e0216 */
[----:B------:R-:W-:Y:S02]  /*0e10*/  IMAD R8, R9, R20, R8 ;  /* 0x0000001409087224 */ /* 0x000fe400078e0208 */
[----:B------:R-:W-:Y:S02]  /*0e20*/  IMAD R3, R0, R17, R3 ;  /* 0x0000001100037224 */ /* 0x000fe400078e0203 */
[----:B------:R-:W-:-:S03]  /*0e30*/  IMAD.MOV.U32 R4, RZ, RZ, 0x1 ;  /* 0x00000001ff047424 */ /* 0x000fc600078e00ff */
[----:B------:R-:W-:Y:S02]  /*0e40*/  SEL R2, R3, R8, !P4 ;  /* 0x0000000803027207 */ /* 0x000fe40006000000 */
[----:B------:R-:W-:-:S03]  /*0e50*/  SEL R0, R8, R3, !P4 ;  /* 0x0000000308007207 */ /* 0x000fc60006000000 */
[----:B------:R0:W-:Y:S04]  /*0e60*/  STL [R1+0x80], R2 ;  /* 0x0000800201007387 */ /* 0x0001e80000100800 */
[----:B------:R0:W-:Y:S02]  /*0e70*/  STL [R1+0x84], R0 ;  /* 0x0000840001007387 */ /* 0x0001e40000100800 */
.L_x_5:
[----:B------:R-:W-:-:S08]  /*0e80*/  NOP ;  /* 0x0000000000007918 */ /* 0x000fd00000000000 */
[----:B------:R-:W1:Y:S02]  /*0e90*/  USETMAXREG.TRY_ALLOC.CTAPOOL UP0, 0xe8 ;  /* 0x000000e8000079c8 */ /* 0x000e640008000600 */
[----:B-1----:R-:W-:-:S13]  /*0ea0*/  PLOP3.LUT P0, PT, PT, PT, UP0, 0x80, 0x0 ;  /* 0x000000000000781c */ /* 0x002fda0003f0f008 */
[----:B------:R-:W-:Y:S05]  /*0eb0*/  @!P0 BRA `(.L_x_5) ;  /* 0xfffffffc00f08947 */ /* 0x000fea000383ffff */
[----:B------:R-:W-:Y:S01]  /*0ec0*/  ULDC.64 UR4, c[0x0][0x598] ;  /* 0x0001660000047ab9 */ /* 0x000fe20000000a00 */
[----:B------:R-:W-:Y:S01]  /*0ed0*/  ULDC.64 UR16, c[0x0][0x208] ;  /* 0x0000820000107ab9 */ /* 0x000fe20000000a00 */
[----:B------:R-:W-:-:S04]  /*0ee0*/  ISETP.NE.U32.AND P0, PT, RZ, UR4, PT ;  /* 0x00000004ff007c0c */ /* 0x000fc8000bf05070 */
[----:B------:R-:W-:-:S13]  /*0ef0*/  ISETP.NE.AND.EX P0, PT, RZ, UR5, PT, P0 ;  /* 0x00000005ff007c0c */ /* 0x000fda000bf05300 */
[----:B------:R-:W-:Y:S05]  /*0f00*/  @!P0 BRA `(.L_x_8) ;  /* 0x0000000000208947 */ /* 0x000fea0003800000 */
[----:B0-----:R-:W0:Y:S02]  /*0f10*/  LDC.64 R2, c[0x0][0x598] ;  /* 0x00016600ff027b82 */ /* 0x001e240000000a00 */
[----:B0-----:R-:W2:Y:S02]  /*0f20*/  LDG.E.64 R2, desc[UR16][R2.64] ;  /* 0x0000001002027981 */ /* 0x001ea4000c1e1b00 */
[----:B--2---:R-:W-:-:S04]  /*0f30*/  ISETP.NE.U32.AND P0, PT, R2, RZ, PT ;  /* 0x000000ff0200720c */ /* 0x004fc80003f05070 */
[----:B------:R-:W-:-:S13]  /*0f40*/  ISETP.NE.AND.EX P0, PT, R3, RZ, PT, P0 ;  /* 0x000000ff0300720c */ /* 0x000fda0003f05300 */
[----:B------:R-:W-:Y:S05]  /*0f50*/  @!P0 BRA `(.L_x_8) ;  /* 0x00000000000c8947 */ /* 0x000fea0003800000 */
[----:B------:R-:W2:Y:S02]  /*0f60*/  LD.E R2, desc[UR16][R2.64] ;  /* 0x0000001002027980 */ /* 0x000ea4000c101900 */
[----:B--2---:R-:W-:Y:S01]  /*0f70*/  R2UR UR20, R2 ;  /* 0x00000000021472ca */ /* 0x004fe200000e0000 */
[----:B------:R-:W-:-:S14]  /*0f80*/  BRA `(.L_x_9) ;  /* 0x0000000000247947 */ /* 0x000fdc0003800000 */
.L_x_8:
[----:B------:R-:W-:Y:S02]  /*0f90*/  ULDC.64 UR4, c[0x0][0x588] ;  /* 0x0001620000047ab9 */ /* 0x000fe40000000a00 */
[----:B------:R-:W-:-:S04]  /*0fa0*/  ISETP.NE.U32.AND P0, PT, RZ, UR4, PT ;  /* 0x00000004ff007c0c */ /* 0x000fc8000bf05070 */
[----:B------:R-:W-:-:S13]  /*0fb0*/  ISETP.NE.AND.EX P0, PT, RZ, UR5, PT, P0 ;  /* 0x00000005ff007c0c */ /* 0x000fda000bf05300 */
[----:B------:R-:W-:Y:S05]  /*0fc0*/  @!P0 BRA `(.L_x_10) ;  /* 0x0000000000108947 */ /* 0x000fea0003800000 */
[----:B0-----:R-:W0:Y:S02]  /*0fd0*/  LDC.64 R2, c[0x0][0x588] ;  /* 0x00016200ff027b82 */ /* 0x001e240000000a00 */
[----:B0-----:R-:W2:Y:S02]  /*0fe0*/  LDG.E R2, desc[UR16][R2.64] ;  /* 0x0000001002027981 */ /* 0x001ea4000c1e1900 */
[----:B--2---:R-:W-:Y:S01]  /*0ff0*/  R2UR UR20, R2 ;  /* 0x00000000021472ca */ /* 0x004fe200000e0000 */
[----:B------:R-:W-:-:S14]  /*1000*/  BRA `(.L_x_9) ;  /* 0x0000000000047947 */ /* 0x000fdc0003800000 */
.L_x_10:
[----:B------:R-:W-:-:S05]  /*1010*/  ULDC UR20, c[0x0][0x580] ;  /* 0x0001600000147ab9 */ /* 0x000fca0000000800 */
.L_x_9:
[----:B------:R-:W-:Y:S02]  /*1020*/  ULDC.64 UR4, c[0x0][0x5a0] ;  /* 0x0001680000047ab9 */ /* 0x000fe40000000a00 */
        /* <DEDUP_REMOVED lines=11> */
.L_x_11:
        /* <DEDUP_REMOVED lines=8> */
.L_x_13:
[----:B------:R-:W-:-:S05]  /*1160*/  ULDC UR21, c[0x0][0x584] ;  /* 0x0001610000157ab9 */ /* 0x000fca0000000800 */
.L_x_12:
[----:B------:R-:W-:-:S13]  /*1170*/  LOP3.LUT P0, RZ, R4, 0xff, RZ, 0xc0, !PT ;  /* 0x000000ff04ff7812 */ /* 0x000fda000780c0ff */
[----:B------:R-:W-:Y:S05]  /*1180*/  @!P0 EXIT ;  /* 0x000000000000894d */ /* 0x000fea0003800000 */
[----:B------:R-:W-:Y:S01]  /*1190*/  ULDC UR4, c[0x0][0x28c] ;  /* 0x0000a30000047ab9 */ /* 0x000fe20000000800 */
[----:B------:R-:W-:Y:S02]  /*11a0*/  ULOP3.LUT UR23, UR13, 0x1, URZ, 0xfc, !UPT ;  /* 0x000000010d177892 */ /* 0x000fe4000f8efc3f */
[----:B------:R-:W-:-:S04]  /*11b0*/  UIADD3 UR4, UR4, 0x1f, URZ ;  /* 0x0000001f04047890 */ /* 0x000fc8000fffe03f */
[----:B------:R-:W-:-:S04]  /*11c0*/  USHF.R.S32.HI UR5, URZ, 0x1f, UR4 ;  /* 0x0000001f3f057899 */ /* 0x000fc80008011404 */
[----:B------:R-:W-:-:S03]  /*11d0*/  ULEA.HI UR5, UR5, UR4, URZ, 0x5 ;  /* 0x0000000405057291 */ /* 0x000fc6000f8f283f */
[----:B------:R-:W-:Y:S01]  /*11e0*/  UMOV UR4, URZ ;  /* 0x0000003f00047c82 */ /* 0x000fe20008000000 */
[----:B------:R-:W-:-:S03]  /*11f0*/  USHF.R.S32.HI UR12, URZ, 0x5, UR5 ;  /* 0x000000053f0c7899 */ /* 0x000fc60008011405 */
[----:B------:R-:W-:-:S09]  /*1200*/  UMOV UR5, URZ ;  /* 0x0000003f00057c82 */ /* 0x000fd20008000000 */
.L_x_294:
[----:B0-----:R-:W0:Y:S01]  /*1210*/  S2R R0, SR_TID.X ;  /* 0x0000000000007919 */ /* 0x001e220000002100 */
[----:B-1----:R-:W1:Y:S01]  /*1220*/  S2UR UR11, SR_CgaCtaId ;  /* 0x00000000000b79c3 */ /* 0x002e620000008800 */
[----:B------:R-:W-:Y:S01]  /*1230*/  UMOV UR14, 0x400 ;  /* 0x00000400000e7882 */ /* 0x000fe20000000000 */
[----:B------:R-:W-:Y:S01]  /*1240*/  UMOV UR6, URZ ;  /* 0x0000003f00067c82 */ /* 0x000fe20008000000 */
[----:B------:R-:W-:Y:S01]  /*1250*/  STL [R1+0x74], RZ ;  /* 0x000074ff01007387 */ /* 0x000fe20000100800 */
[----:B------:R-:W-:Y:S01]  /*1260*/  UMOV UR7, URZ ;  /* 0x0000003f00077c82 */ /* 0x000fe20008000000 */
[----:B------:R-:W-:Y:S01]  /*1270*/  UMOV UR8, URZ ;  /* 0x0000003f00087c82 */ /* 0x000fe20008000000 */
[----:B------:R-:W-:Y:S01]  /*1280*/  UMOV UR18, UR5 ;  /* 0x0000000500127c82 */ /* 0x000fe20008000000 */
[----:B------:R-:W-:Y:S01]  /*1290*/  STL [R1+0x70], RZ ;  /* 0x000070ff01007387 */ /* 0x000fe20000100800 */
[----:B--2---:R-:W2:Y:S01]  /*12a0*/  LDC R2, c[0x0][0x28c] ;  /* 0x0000a300ff027b82 */ /* 0x004ea20000000800 */
[----:B------:R-:W-:-:S02]  /*12b0*/  CS2R R4, SRZ ;  /* 0x0000000000047805 */ /* 0x000fc4000001ff00 */
[----:B------:R-:W-:Y:S01]  /*12c0*/  CS2R R6, SRZ ;  /* 0x0000000000067805 */ /* 0x000fe2000001ff00 */
[----:B------:R-:W-:Y:S01]  /*12d0*/  STL [R1+0x6c], RZ ;  /* 0x00006cff01007387 */ /* 0x000fe20000100800 */
[----:B------:R-:W-:Y:S02]  /*12e0*/  CS2R R8, SRZ ;  /* 0x0000000000087805 */ /* 0x000fe4000001ff00 */
[----:B------:R-:W-:Y:S02]  /*12f0*/  CS2R R10, SRZ ;  /* 0x00000000000a7805 */ /* 0x000fe4000001ff00 */
[----:B------:R-:W-:Y:S01]  /*1300*/  CS2R R12, SRZ ;  /* 0x00000000000c7805 */ /* 0x000fe2000001ff00 */
[----:B------:R-:W-:Y:S01]  /*1310*/  STL [R1+0x68], RZ ;  /* 0x000068ff01007387 */ /* 0x000fe20000100800 */
[----:B------:R-:W-:Y:S02]  /*1320*/  CS2R R14, SRZ ;  /* 0x00000000000e7805 */ /* 0x000fe4000001ff00 */
[----:B------:R-:W-:-:S02]  /*1330*/  CS2R R16, SRZ ;  /* 0x0000000000107805 */ /* 0x000fc4000001ff00 */
[----:B------:R-:W-:Y:S01]  /*1340*/  CS2R R18, SRZ ;  /* 0x0000000000127805 */ /* 0x000fe2000001ff00 */
[----:B------:R-:W-:Y:S01]  /*1350*/  STL [R1+0x64], RZ ;  /* 0x000064ff01007387 */ /* 0x000fe20000100800 */
[----:B------:R-:W-:Y:S02]  /*1360*/  CS2R R20, SRZ ;  /* 0x0000000000147805 */ /* 0x000fe4000001ff00 */
[----:B------:R-:W-:Y:S02]  /*1370*/  CS2R R22, SRZ ;  /* 0x0000000000167805 */ /* 0x000fe4000001ff00 */
[----:B------:R-:W-:Y:S01]  /*1380*/  CS2R R152, SRZ ;  /* 0x0000000000987805 */ /* 0x000fe2000001ff00 */
[----:B------:R-:W-:Y:S01]  /*1390*/  STL [R1+0x60], RZ ;  /* 0x000060ff01007387 */ /* 0x000fe20000100800 */
[----:B-1----:R-:W-:Y:S01]  /*13a0*/  ULEA UR14, UR11, UR14, 0x18 ;  /* 0x0000000e0b0e7291 */ /* 0x002fe2000f8ec03f */
[----:B------:R-:W-:Y:S02]  /*13b0*/  CS2R R154, SRZ ;  /* 0x00000000009a7805 */ /* 0x000fe4000001ff00 */
[----:B------:R-:W-:Y:S01]  /*13c0*/  CS2R R156, SRZ ;  /* 0x00000000009c7805 */ /* 0x000fe2000001ff00 */
[----:B------:R-:W-:Y:S01]  /*13d0*/  STL [R1+0x5c], RZ ;  /* 0x00005cff01007387 */ /* 0x000fe20000100800 */
[----:B------:R-:W-:-:S02]  /*13e0*/  CS2R R158, SRZ ;  /* 0x00000000009e7805 */ /* 0x000fc4000001ff00 */
[----:B------:R-:W-:Y:S02]  /*13f0*/  CS2R R160, SRZ ;  /* 0x0000000000a07805 */ /* 0x000fe4000001ff00 */
[----:B------:R-:W-:Y:S02]  /*1400*/  CS2R R162, SRZ ;  /* 0x0000000000a27805 */ /* 0x000fe4000001ff00 */
[----:B0-----:R-:W-:Y:S01]  /*1410*/  LOP3.LUT R0, R0, 0x80, RZ, 0xc0, !PT ;  /* 0x0000008000007812 */ /* 0x001fe200078ec0ff */
[----:B------:R-:W-:Y:S01]  /*1420*/  STL [R1+0x58], RZ ;  /* 0x000058ff01007387 */ /* 0x000fe20000100800 */
[----:B--2---:R-:W-:Y:S02]  /*1430*/  ISETP.GE.AND P0, PT, R2, 0x1, PT ;  /* 0x000000010200780c */ /* 0x004fe40003f06270 */
[----:B------:R-:W-:Y:S02]  /*1440*/  CS2R R2, SRZ ;  /* 0x0000000000027805 */ /* 0x000fe4000001ff00 */
[----:B------:R-:W-:Y:S01]  /*1450*/  SHF.R.U32.HI R0, RZ, 0x7, R0 ;  /* 0x00000007ff007819 */ /* 0x000fe20000011600 */
[----:B------:R-:W-:Y:S01]  /*1460*/  STL [R1+0x54], RZ ;  /* 0x000054ff01007387 */ /* 0x000fe20000100800 */
[----:B------:R-:W-:-:S02]  /*1470*/  CS2R R164, SRZ ;  /* 0x0000000000a47805 */ /* 0x000fc4000001ff00 */
[----:B------:R-:W-:Y:S02]  /*1480*/  CS2R R166, SRZ ;  /* 0x0000000000a67805 */ /* 0x000fe4000001ff00 */
[----:B------:R-:W-:Y:S01]  /*1490*/  CS2R R168, SRZ ;  /* 0x0000000000a87805 */ /* 0x000fe2000001ff00 */
[----:B------:R-:W-:Y:S01]  /*14a0*/  STL [R1+0x50], RZ ;  /* 0x000050ff01007387 */ /* 0x000fe20000100800 */
[----:B------:R-:W-:Y:S02]  /*14b0*/  CS2R R170, SRZ ;  /* 0x0000000000aa7805 */ /* 0x000fe4000001ff00 */
[----:B------:R-:W-:Y:S02]  /*14c0*/  CS2R R172, SRZ ;  /* 0x0000000000ac7805 */ /* 0x000fe4000001ff00 */
[----:B------:R-:W-:Y:S01]  /*14d0*/  CS2R R174, SRZ ;  /* 0x0000000000ae7805 */ /* 0x000fe2000001ff00 */
[----:B------:R-:W0:Y:S01]  /*14e0*/  SHFL.IDX PT, R0, R0, RZ, 0x1f ;  /* 0x00001fff00007589 */ /* 0x000e2200000e0000 */
[----:B------:R-:W-:-:S02]  /*14f0*/  CS2R R176, SRZ ;  /* 0x0000000000b07805 */ /* 0x000fc4000001ff00 */
[----:B------:R-:W-:Y:S02]  /*1500*/  CS2R R178, SRZ ;  /* 0x0000000000b27805 */ /* 0x000fe4000001ff00 */
[----:B------:R-:W-:Y:S01]  /*1510*/  CS2R R180, SRZ ;  /* 0x0000000000b47805 */ /* 0x000fe2000001ff00 */
[----:B------:R1:W-:Y:S01]  /*1520*/  STL [R1+0x4c], RZ ;  /* 0x00004cff01007387 */ /* 0x0003e20000100800 */
[----:B------:R-:W-:Y:S02]  /*1530*/  CS2R R182, SRZ ;  /* 0x0000000000b67805 */ /* 0x000fe4000001ff00 */
[----:B------:R-:W-:Y:S02]  /*1540*/  CS2R R184, SRZ ;  /* 0x0000000000b87805 */ /* 0x000fe4000001ff00 */
[----:B------:R-:W-:Y:S01]  /*1550*/  CS2R R186, SRZ ;  /* 0x0000000000ba7805 */ /* 0x000fe2000001ff00 */
[----:B------:R1:W-:Y:S01]  /*1560*/  STL [R1+0x48], RZ ;  /* 0x000048ff01007387 */ /* 0x0003e20000100800 */
        /* <DEDUP_REMOVED lines=14> */
[----:B------:R-:W-:Y:S02]  /*1650*/  CS2R R210, SRZ ;  /* 0x0000000000d27805 */ /* 0x000fe4000001ff00 */
[----:B0-----:R-:W-:Y:S01]  /*1660*/  R2UR UR9, R0 ;  /* 0x00000000000972ca */ /* 0x001fe200000e0000 */
[----:B------:R1:W-:Y:S01]  /*1670*/  STL [R1+0x38], RZ ;  /* 0x000038ff01007387 */ /* 0x0003e20000100800 */
[----:B------:R-:W-:Y:S01]  /*1680*/  IMAD.MOV.U32 R0, RZ, RZ, RZ ;  /* 0x000000ffff007224 */ /* 0x000fe200078e00ff */
[----:B------:R-:W-:-:S02]  /*1690*/  CS2R R212, SRZ ;  /* 0x0000000000d47805 */ /* 0x000fc4000001ff00 */
[----:B------:R-:W-:Y:S01]  /*16a0*/  CS2R R214, SRZ ;  /* 0x0000000000d67805 */ /* 0x000fe2000001ff00 */
[----:B------:R1:W-:Y:S01]  /*16b0*/  STL [R1+0x34], RZ ;  /* 0x000034ff01007387 */ /* 0x0003e20000100800 */
[----:B------:R-:W-:Y:S02]  /*16c0*/  CS2R R216, SRZ ;  /* 0x0000000000d87805 */ /* 0x000fe4000001ff00 */
[----:B------:R-:W-:Y:S02]  /*16d0*/  CS2R R218, SRZ ;  /* 0x0000000000da7805 */ /* 0x000fe4000001ff00 */
[----:B------:R-:W-:Y:S01]  /*16e0*/  CS2R R220, SRZ ;  /* 0x0000000000dc7805 */ /* 0x000fe2000001ff00 */
[----:B------:R1:W-:Y:S01]  /*16f0*/  STL [R1+0x30], RZ ;  /* 0x000030ff01007387 */ /* 0x0003e20000100800 */
[----:B------:R-:W-:Y:S02]  /*1700*/  CS2R R222, SRZ ;  /* 0x0000000000de7805 */ /* 0x000fe4000001ff00 */
[----:B------:R-:W-:Y:S01]  /*1710*/  CS2R R224, SRZ ;  /* 0x0000000000e07805 */ /* 0x000fe2000001ff00 */
[----:B------:R-:W-:Y:S01]  /*1720*/  IMAD.MOV.U32 R226, RZ, RZ, RZ ;  /* 0x000000ffffe27224 */ /* 0x000fe200078e00ff */
[----:B------:R1:W-:Y:S01]  /*1730*/  STL [R1+0x2c], RZ ;  /* 0x00002cff01007387 */ /* 0x0003e20000100800 */
[----:B------:R-:W-:Y:S01]  /*1740*/  ULEA.HI UR10, UR9, UR9, URZ, 0x1 ;  /* 0x00000009090a7291 */ /* 0x000fe2000f8f083f */
[----:B------:R-:W-:Y:S01]  /*1750*/  IMAD.U32 R227, RZ, RZ, UR4 ;  /* 0x00000004ffe37e24 */ /* 0x000fe2000f8e00ff */
[----:B------:R-:W-:Y:S01]  /*1760*/  CS2R R88, SRZ ;  /* 0x0000000000587805 */ /* 0x000fe2000001ff00 */
[----:B------:R1:W-:Y:S01]  /*1770*/  STL [R1+0x28], RZ ;  /* 0x000028ff01007387 */ /* 0x0003e20000100800 */
[----:B------:R-:W-:Y:S01]  /*1780*/  ULOP3.LUT UR10, UR10, 0x1ffffe, URZ, 0xc0, !UPT ;  /* 0x001ffffe0a0a7892 */ /* 0x000fe2000f8ec03f */
[----:B------:R-:W-:-:S02]  /*1790*/  CS2R R90, SRZ ;  /* 0x00000000005a7805 */ /* 0x000fc4000001ff00 */
[----:B------:R-:W-:Y:S01]  /*17a0*/  CS2R R92, SRZ ;  /* 0x00000000005c7805 */ /* 0x000fe2000001ff00 */
[----:B------:R1:W-:Y:S01]  /*17b0*/  STL [R1+0x24], RZ ;  /* 0x000024ff01007387 */ /* 0x0003e20000100800 */
[----:B------:R-:W-:Y:S01]  /*17c0*/  UIADD3 UR10, UR9, -UR10, URZ ;  /* 0x8000000a090a7290 */ /* 0x000fe2000fffe03f */
[----:B------:R-:W-:Y:S02]  /*17d0*/  CS2R R94, SRZ ;  /* 0x00000000005e7805 */ /* 0x000fe4000001ff00 */
[----:B------:R-:W-:Y:S01]  /*17e0*/  CS2R R96, SRZ ;  /* 0x0000000000607805 */ /* 0x000fe2000001ff00 */
[----:B------:R1:W-:Y:S01]  /*17f0*/  STL [R1+0x20], RZ ;  /* 0x000020ff01007387 */ /* 0x0003e20000100800 */
[----:B------:R-:W-:Y:S01]  /*1800*/  ULEA UR10, UR10, UR14, 0xb ;  /* 0x0000000e0a0a7291 */ /* 0x000fe2000f8e583f */
[----:B------:R-:W-:Y:S02]  /*1810*/  CS2R R98, SRZ ;  /* 0x0000000000627805 */ /* 0x000fe4000001ff00 */
[----:B------:R-:W-:Y:S01]  /*1820*/  CS2R R100, SRZ ;  /* 0x0000000000647805 */ /* 0x000fe2000001ff00 */
[----:B------:R1:W-:Y:S01]  /*1830*/  STL [R1+0x1c], RZ ;  /* 0x00001cff01007387 */ /* 0x0003e20000100800 */
[----:B------:R-:W-:Y:S01]  /*1840*/  UIADD3 UR10, UR10, 0x200, URZ ;  /* 0x000002000a0a7890 */ /* 0x000fe2000fffe03f */
[----:B------:R-:W-:-:S02]  /*1850*/  CS2R R102, SRZ ;  /* 0x0000000000667805 */ /* 0x000fc4000001ff00 */
[----:B------:R-:W-:Y:S01]  /*1860*/  CS2R R104, SRZ ;  /* 0x0000000000687805 */ /* 0x000fe2000001ff00 */
[----:B------:R1:W-:Y:S01]  /*1870*/  STL [R1+0x18], RZ ;  /* 0x000018ff01007387 */ /* 0x0003e20000100800 */
[----:B------:R-:W-:Y:S01]  /*1880*/  USHF.R.U32.HI UR10, URZ, 0x4, UR10 ;  /* 0x000000043f0a7899 */ /* 0x000fe2000801160a */
[----:B------:R-:W-:Y:S02]  /*1890*/  CS2R R106, SRZ ;  /* 0x00000000006a7805 */ /* 0x000fe4000001ff00 */
[----:B------:R-:W-:Y:S01]  /*18a0*/  CS2R R108, SRZ ;  /* 0x00000000006c7805 */ /* 0x000fe2000001ff00 */
[----:B------:R1:W-:Y:S01]  /*18b0*/  STL [R1+0x14], RZ ;  /* 0x000014ff01007387 */ /* 0x0003e20000100800 */
[----:B------:R-:W-:Y:S01]  /*18c0*/  ULOP3.LUT UR15, UR10, 0x3fff, URZ, 0xc0, !UPT ;  /* 0x00003fff0a0f7892 */ /* 0x000fe2000f8ec03f */
        /* <DEDUP_REMOVED lines=18> */
[----:B------:R1:W-:Y:S01]  /*19f0*/  STL [R1], RZ ;  /* 0x000000ff01007387 */ /* 0x0003e20000100800 */
[----:B------:R-:W-:-:S02]  /*1a00*/  CS2R R138, SRZ ;  /* 0x00000000008a7805 */ /* 0x000fc4000001ff00 */
[----:B------:R-:W-:Y:S02]  /*1a10*/  CS2R R140, SRZ ;  /* 0x00000000008c7805 */ /* 0x000fe4000001ff00 */
[----:B------:R-:W-:Y:S02]  /*1a20*/  CS2R R142, SRZ ;  /* 0x00000000008e7805 */ /* 0x000fe4000001ff00 */
[----:B------:R-:W-:Y:S02]  /*1a30*/  CS2R R144, SRZ ;  /* 0x0000000000907805 */ /* 0x000fe4000001ff00 */
[----:B------:R-:W-:Y:S02]  /*1a40*/  CS2R R146, SRZ ;  /* 0x0000000000927805 */ /* 0x000fe4000001ff00 */
[----:B------:R-:W-:Y:S02]  /*1a50*/  CS2R R148, SRZ ;  /* 0x0000000000947805 */ /* 0x000fe4000001ff00 */
[----:B------:R-:W-:-:S02]  /*1a60*/  CS2R R150, SRZ ;  /* 0x0000000000967805 */ /* 0x000fc4000001ff00 */
[----:B------:R-:W-:Y:S02]  /*1a70*/  CS2R R24, SRZ ;  /* 0x0000000000187805 */ /* 0x000fe4000001ff00 */
[----:B---34-:R-:W-:Y:S02]  /*1a80*/  CS2R R26, SRZ ;  /* 0x00000000001a7805 */ /* 0x018fe4000001ff00 */
[----:B------:R-:W-:Y:S02]  /*1a90*/  CS2R R28, SRZ ;  /* 0x00000000001c7805 */ /* 0x000fe4000001ff00 */
[----:B------:R-:W-:Y:S02]  /*1aa0*/  CS2R R30, SRZ ;  /* 0x00000000001e7805 */ /* 0x000fe4000001ff00 */
[----:B------:R-:W-:Y:S02]  /*1ab0*/  CS2R R32, SRZ ;  /* 0x0000000000207805 */ /* 0x000fe4000001ff00 */
        /* <DEDUP_REMOVED lines=26> */
[----:B------:R-:W-:Y:S01]  /*1c60*/  CS2R R86, SRZ ;  /* 0x0000000000567805 */ /* 0x000fe2000001ff00 */
[----:B-1----:R-:W-:Y:S06]  /*1c70*/  @!P0 BRA `(.L_x_14) ;  /* 0x0000001000608947 */ /* 0x002fec0003800000 */
[----:B------:R-:W-:-:S06]  /*1c80*/  UISETP.NE.AND UP0, UPT, UR23, 0x3, UPT ;  /* 0x000000031700788c */ /* 0x000fcc000bf05270 */
[----:B------:R-:W-:-:S13]  /*1c90*/  PLOP3.LUT P1, PT, PT, PT, UP0, 0x80, 0x0 ;  /* 0x000000000000781c */ /* 0x000fda0003f2f008 */
[----:B------:R-:W-:Y:S05]  /*1ca0*/  @!P1 BRA `(.L_x_15) ;  /* 0x0000000000049947 */ /* 0x000fea0003800000 */
[----:B------:R-:W-:Y:S01]  /*1cb0*/  BPT.TRAP 0x1 ;  /* 0x000000040000795c */ /* 0x000fe20000300000 */
.L_x_15:
[----:B------:R-:W-:Y:S01]  /*1cc0*/  ULEA UR7, UR5, UR14, 0x3 ;  /* 0x0000000e05077291 */ /* 0x000fe2000f8e183f */
[----:B------:R-:W-:-:S05]  /*1cd0*/  IMAD.U32 R0, RZ, RZ, UR4 ;  /* 0x00000004ff007e24 */ /* 0x000fca000f8e00ff */
[----:B------:R-:W-:-:S04]  /*1ce0*/  SHF.L.U32 R0, R0, 0x1f, RZ ;  /* 0x0000001f00007819 */ /* 0x000fc800000006ff */
[----:B------:R0:W1:Y:S01]  /*1cf0*/  SYNCS.PHASECHK.TRANS64.TRYWAIT P0, [UR7], R0 ;  /* 0x00000000ff0075a7 */ /* 0x0000620008000147 */
[----:B------:R-:W-:Y:S05]  /*1d00*/  @!P1 BRA `(.L_x_16) ;  /* 0x0000000000049947 */ /* 0x000fea0003800000 */
[----:B------:R-:W-:Y:S01]  /*1d10*/  BPT.TRAP 0x1 ;  /* 0x000000040000795c */ /* 0x000fe20000300000 */
.L_x_16:
[----:B------:R2:W-:Y:S01]  /*1d20*/  STL [R1+0x74], RZ ;  /* 0x000074ff01007387 */ /* 0x0005e20000100800 */
[----:B------:R-:W-:Y:S01]  /*1d30*/  UMOV UR6, 0x1 ;  /* 0x0000000100067882 */ /* 0x000fe20000000000 */
[----:B-1----:R-:W-:Y:S05]  /*1d40*/  @P0 BRA `(.L_x_17) ;  /* 0x0000000000080947 */ /* 0x002fea0003800000 */
[----:B------:R-:W1:Y:S02]  /*1d50*/  SYNCS.PHASECHK.TRANS64.TRYWAIT P0, [UR7], R0 ;  /* 0x00000000ff0075a7 */ /* 0x000e640008000147 */
[----:B-1----:R-:W-:Y:S05]  /*1d60*/  @!P0 BRA `(.L_x_18) ;  /* 0x000000ec00408947 */ /* 0x002fea0003800000 */
.L_x_17:
[----:B------:R3:W-:Y:S01]  /*1d70*/  STL [R1+0x70], RZ ;  /* 0x000070ff01007387 */ /* 0x0007e20000100800 */
[----:B------:R-:W-:Y:S01]  /*1d80*/  UIADD3 UR7, UR14, 0x24200, URZ ;  /* 0x000242000e077890 */ /* 0x000fe2000fffe03f */
[----:B------:R-:W-:Y:S01]  /*1d90*/  WARPGROUP.ARRIVE ;  /* 0x00000000000079c5 */ /* 0x000fe20000000000 */
[----:B------:R-:W-:Y:S01]  /*1da0*/  ULOP3.LUT UR8, UR15, 0x10000, URZ, 0xfc, !UPT ;  /* 0x000100000f087892 */ /* 0x000fe2000f8efc3f */
[----:B------:R3:W-:Y:S01]  /*1db0*/  STL [R1+0x6c], RZ ;  /* 0x00006cff01007387 */ /* 0x0007e20000100800 */
[----:B------:R-:W-:Y:S01]  /*1dc0*/  USHF.R.U32.HI UR7, URZ, 0x4, UR7 ;  /* 0x000000043f077899 */ /* 0x000fe20008011607 */
[----:B01----:R-:W-:Y:S01]  /*1dd0*/  IMAD.MOV.U32 R0, RZ, RZ, RZ ;  /* 0x000000ffff007224 */ /* 0x003fe200078e00ff */
[----:B------:R-:W-:Y:S01]  /*1de0*/  ULEA UR8, UR5, UR8, 0x9 ;  /* 0x0000000805087291 */ /* 0x000fe2000f8e483f */
[----:B------:R3:W-:Y:S01]  /*1df0*/  STL [R1+0x68], RZ ;  /* 0x000068ff01007387 */ /* 0x0007e20000100800 */
[----:B------:R-:W-:Y:S01]  /*1e00*/  ULOP3.LUT UR7, UR7, 0x3fff, URZ, 0xc0, !UPT ;  /* 0x00003fff07077892 */ /* 0x000fe2000f8ec03f */
[----:B------:R-:W-:Y:S01]  /*1e10*/  CS2R R2, SRZ ;  /* 0x0000000000027805 */ /* 0x000fe2000001ff00 */
[----:B------:R-:W-:Y:S01]  /*1e20*/  UMOV UR9, 0xc0000010 ;  /* 0xc000001000097882 */ /* 0x000fe20000000000 */
[----:B------:R3:W-:Y:S01]  /*1e30*/  STL [R1+0x64], RZ ;  /* 0x000064ff01007387 */ /* 0x0007e20000100800 */
[----:B------:R-:W-:Y:S01]  /*1e40*/  ULOP3.LUT UR7, UR7, 0x10000, URZ, 0xfc, !UPT ;  /* 0x0001000007077892 */ /* 0x000fe2000f8efc3f */
[----:B------:R-:W-:Y:S01]  /*1e50*/  CS2R R4, SRZ ;  /* 0x0000000000047805 */ /* 0x000fe2000001ff00 */
[----:B------:R-:W-:Y:S01]  /*1e60*/  UMOV UR11, 0xc0000010 ;  /* 0xc0000010000b7882 */ /* 0x000fe20000000000 */
[----:B------:R3:W-:Y:S01]  /*1e70*/  STL [R1+0x60], RZ ;  /* 0x000060ff01007387 */ /* 0x0007e20000100800 */
[----:B------:R-:W-:Y:S01]  /*1e80*/  ULEA UR10, UR5, UR7, 0x8 ;  /* 0x00000007050a7291 */ /* 0x000fe2000f8e403f */
[----:B------:R-:W-:-:S02]  /*1e90*/  CS2R R6, SRZ ;  /* 0x0000000000067805 */ /* 0x000fc4000001ff00 */
[----:B------:R-:W-:Y:S01]  /*1ea0*/  CS2R R8, SRZ ;  /* 0x0000000000087805 */ /* 0x000fe2000001ff00 */
[----:B------:R3:W-:Y:S01]  /*1eb0*/  STL [R1+0x5c], RZ ;  /* 0x00005cff01007387 */ /* 0x0007e20000100800 */
[----:B------:R-:W-:Y:S01]  /*1ec0*/  ULDC UR7, c[0x0][0x50c] ;  /* 0x0001430000077ab9 */ /* 0x000fe20000000800 */
[----:B------:R-:W-:Y:S01]  /*1ed0*/  CS2R R10, SRZ ;  /* 0x00000000000a7805 */ /* 0x000fe2000001ff00 */
[----:B------:R-:W-:Y:S01]  /*1ee0*/  UISETP.NE.AND UP0, UPT, UR7, 0x1, UPT ;  /* 0x000000010700788c */ /* 0x000fe2000bf05270 */
[----:B------:R3:W-:Y:S01]  /*1ef0*/  STL [R1+0x58], RZ ;  /* 0x000058ff01007387 */ /* 0x0007e20000100800 */
[----:B------:R-:W-:Y:S01]  /*1f00*/  CS2R R12, SRZ ;  /* 0x00000000000c7805 */ /* 0x000fe2000001ff00 */
[----:B------:R-:W-:Y:S01]  /*1f10*/  QGMMA.64x128x32.F32.E5M2.E5M2 R88, gdesc[UR8], RZ, !UPT ;  /* 0x01e00000085879f3 */ /* 0x000fe2000c7038ff */
[----:B------:R-:W-:Y:S01]  /*1f20*/  USEL UR7, URZ, 0x1, UP0 ;  /* 0x000000013f077887 */ /* 0x000fe20008000000 */
[----:B------:R3:W-:Y:S01]  /*1f30*/  STL [R1+0x54], RZ ;  /* 0x000054ff01007387 */ /* 0x0007e20000100800 */
[----:B------:R-:W-:Y:S01]  /*1f40*/  UIADD3 UR8, UR8, 0x100, URZ ;  /* 0x0000010008087890 */ /* 0x000fe2000fffe03f */
[----:B------:R-:W-:Y:S01]  /*1f50*/  CS2R R14, SRZ ;  /* 0x00000000000e7805 */ /* 0x000fe2000001ff00 */
[----:B------:R-:W-:Y:S01]  /*1f60*/  UMOV UR9, 0xc0000010 ;  /* 0xc000001000097882 */ /* 0x000fe20000000000 */
[----:B------:R3:W-:Y:S01]  /*1f70*/  STL [R1+0x50], RZ ;  /* 0x000050ff01007387 */ /* 0x0007e20000100800 */
[----:B------:R-:W-:-:S02]  /*1f80*/  ISETP.NE.AND P0, PT, RZ, UR7, PT ;  /* 0x00000007ff007c0c */ /* 0x000fc4000bf05270 */
[----:B------:R-:W-:Y:S02]  /*1f90*/  CS2R R16, SRZ ;  /* 0x0000000000107805 */ /* 0x000fe4000001ff00 */
[----:B------:R-:W-:Y:S01]  /*1fa0*/  CS2R R18, SRZ ;  /* 0x0000000000127805 */ /* 0x000fe2000001ff00 */
[----:B------:R3:W-:Y:S01]  /*1fb0*/  STL [R1+0x4c], RZ ;  /* 0x00004cff01007387 */ /* 0x0007e20000100800 */
[----:B------:R-:W-:Y:S01]  /*1fc0*/  CS2R R20, SRZ ;  /* 0x0000000000147805 */ /* 0x000fe2000001ff00 */
[----:B------:R-:W-:Y:S01]  /*1fd0*/  QGMMA.64x128x32.F32.E5M2.E5M2 R24, gdesc[UR8], RZ, !UPT, gsb0 ;  /* 0x01e00000081879f3 */ /* 0x000fe2000c0038ff */
[----:B------:R-:W-:Y:S01]  /*1fe0*/  CS2R R22, SRZ ;  /* 0x0000000000167805 */ /* 0x000fe2000001ff00 */
[----:B------:R3:W-:Y:S01]  /*1ff0*/  STL [R1+0x48], RZ ;  /* 0x000048ff01007387 */ /* 0x0007e20000100800 */
[----:B------:R-:W-:Y:S02]  /*2000*/  CS2R R152, SRZ ;  /* 0x0000000000987805 */ /* 0x000fe4000001ff00 */
        /* <DEDUP_REMOVED lines=47> */
[----:B------:R-:W-:Y:S01]  /*2300*/  CS2R R224, SRZ ;  /* 0x0000000000e07805 */ /* 0x000fe2000001ff00 */
[----:B------:R-:W-:Y:S02]  /*2310*/  IMAD.MOV.U32 R226, RZ, RZ, RZ ;  /* 0x000000ffffe27224 */ /* 0x000fe400078e00ff */
[----:B------:R3:W-:Y:S04]  /*2320*/  STL [R1+0x14], RZ ;  /* 0x000014ff01007387 */ /* 0x0007e80000100800 */
[----:B------:R3:W-:Y:S04]  /*2330*/  STL [R1+0x10], RZ ;  /* 0x000010ff01007387 */ /* 0x0007e80000100800 */
[----:B------:R3:W-:Y:S04]  /*2340*/  STL [R1+0xc], RZ ;  /* 0x00000cff01007387 */ /* 0x0007e80000100800 */
[----:B------:R3:W-:Y:S04]  /*2350*/  STL [R1+0x8], RZ ;  /* 0x000008ff01007387 */ /* 0x0007e80000100800 */
[----:B------:R3:W-:Y:S04]  /*2360*/  STL [R1+0x4], RZ ;  /* 0x000004ff01007387 */ /* 0x0007e80000100800 */
[----:B------:R3:W-:Y:S01]  /*2370*/  STL [R1], RZ ;  /* 0x000000ff01007387 */ /* 0x0007e20000100800 */
[----:B------:R-:W-:Y:S05]  /*2380*/  @!P0 BRA `(.L_x_19) ;  /* 0x0000000800808947 */ /* 0x000fea0003800000 */
[----:B------:R-:W-:Y:S02]  /*2390*/  WARPGROUP.DEPBAR.LE gsb0, 0x0 ;  /* 0x00008000000079c5 */ /* 0x000fe40000010000 */
[----:B------:R-:W-:-:S01]  /*23a0*/  FADD R227, RZ, R58 ;  /* 0x0000003affe37221 */ /* 0x000fc20000000000 */
[----:B------:R-:W-:Y:S01]  /*23b0*/  FADD R226, RZ, R88 ;  /* 0x00000058ffe27221 */ /* 0x000fe20000000000 */
[----:B------:R-:W-:-:S01]  /*23c0*/  FADD R225, RZ, R89 ;  /* 0x00000059ffe17221 */ /* 0x000fc20000000000 */
[----:B------:R-:W-:Y:S01]  /*23d0*/  FADD R224, RZ, R90 ;  /* 0x0000005affe07221 */ /* 0x000fe20000000000 */
[----:B------:R-:W-:-:S01]  /*23e0*/  FADD R223, RZ, R91 ;  /* 0x0000005bffdf7221 */ /* 0x000fc20000000000 */
[----:B------:R0:W-:Y:S01]  /*23f0*/  STL [R1], R227 ;  /* 0x000000e301007387 */ /* 0x0001e20000100800 */
[----:B------:R-:W-:-:S01]  /*2400*/  FADD R222, RZ, R92 ;  /* 0x0000005cffde7221 */ /* 0x000fc20000000000 */
[----:B------:R-:W-:Y:S01]  /*2410*/  FADD R221, RZ, R93 ;  /* 0x0000005dffdd7221 */ /* 0x000fe20000000000 */
[----:B------:R-:W-:-:S01]  /*2420*/  FADD R220, RZ, R94 ;  /* 0x0000005effdc7221 */ /* 0x000fc20000000000 */
[----:B------:R-:W-:Y:S01]  /*2430*/  FADD R219, RZ, R95 ;  /* 0x0000005fffdb7221 */ /* 0x000fe20000000000 */
[----:B------:R-:W-:-:S01]  /*2440*/  FADD R218, RZ, R96 ;  /* 0x00000060ffda7221 */ /* 0x000fc20000000000 */
[----:B------:R-:W-:Y:S01]  /*2450*/  FADD R217, RZ, R97 ;  /* 0x00000061ffd97221 */ /* 0x000fe20000000000 */
[----:B------:R-:W-:-:S01]  /*2460*/  FADD R216, RZ, R98 ;  /* 0x00000062ffd87221 */ /* 0x000fc20000000000 */
[----:B------:R-:W-:Y:S01]  /*2470*/  FADD R215, RZ, R99 ;  /* 0x00000063ffd77221 */ /* 0x000fe20000000000 */
[----:B------:R-:W-:-:S01]  /*2480*/  FADD R214, RZ, R100 ;  /* 0x00000064ffd67221 */ /* 0x000fc20000000000 */
[----:B0-----:R-:W-:Y:S01]  /*2490*/  FADD R227, RZ, R59 ;  /* 0x0000003bffe37221 */ /* 0x001fe20000000000 */
[----:B------:R-:W-:-:S01]  /*24a0*/  FADD R213, RZ, R101 ;  /* 0x00000065ffd57221 */ /* 0x000fc20000000000 */
[----:B------:R-:W-:Y:S01]  /*24b0*/  FADD R212, RZ, R102 ;  /* 0x00000066ffd47221 */ /* 0x000fe20000000000 */
[----:B------:R-:W-:-:S01]  /*24c0*/  FADD R211, RZ, R103 ;  /* 0x00000067ffd37221 */ /* 0x000fc20000000000 */
[----:B------:R-:W-:Y:S01]  /*24d0*/  FADD R210, RZ, R104 ;  /* 0x00000068ffd27221 */ /* 0x000fe20000000000 */
[----:B------:R0:W-:Y:S01]  /*24e0*/  STL [R1+0x4], R227 ;  /* 0x000004e301007387 */ /* 0x0001e20000100800 */
        /* <DEDUP_REMOVED lines=93> */
[----:B------:R-:W-:Y:S01]  /*2ac0*/  UMOV UR6, URZ ;  /* 0x0000003f00067c82 */ /* 0x000fe20008000000 */
[----:B0-----:R-:W-:-:S05]  /*2ad0*/  FADD R227, RZ, R66 ;  /* 0x00000042ffe37221 */ /* 0x001fca0000000000 */
[----:B------:R0:W-:Y:S02]  /*2ae0*/  STL [R1+0x20], R227 ;  /* 0x000020e301007387 */ /* 0x0001e40000100800 */
        /* <DEDUP_REMOVED lines=42> */
.L_x_19:
[----:B------:R-:W-:-:S04]  /*2d90*/  UIADD3 UR18, UR5, 0x1, URZ ;  /* 0x0000000105127890 */ /* 0x000fc8000fffe03f */
[----:B------:R-:W-:-:S04]  /*2da0*/  UISETP.NE.AND UP0, UPT, UR18, 0x12, UPT ;  /* 0x000000121200788c */ /* 0x000fc8000bf05270 */
[----:B------:R-:W-:Y:S02]  /*2db0*/  USEL UR8, URZ, 0x1, UP0 ;  /* 0x000000013f087887 */ /* 0x000fe40008000000 */
[----:B------:R-:W-:Y:S02]  /*2dc0*/  USEL UR18, UR18, URZ, UP0 ;  /* 0x0000003f12127287 */ /* 0x000fe40008000000 */
[----:B------:R-:W-:-:S06]  /*2dd0*/  ULOP3.LUT UR8, UR4, UR8, URZ, 0x3c, !UPT ;  /* 0x0000000804087292 */ /* 0x000fcc000f8e3c3f */
[----:B0-----:R-:W-:Y:S01]  /*2de0*/  IMAD.U32 R227, RZ, RZ, UR8 ;  /* 0x00000008ffe37e24 */ /* 0x001fe2000f8e00ff */
[----:B------:R-:W-:-:S06]  /*2df0*/  UMOV UR8, 0x1 ;  /* 0x0000000100087882 */ /* 0x000fcc0000000000 */
.L_x_14:
[----:B------:R-:W-:-:S04]  /*2e00*/  UISETP.LT.AND UP0, UPT, UR12, 0x1, UPT ;  /* 0x000000010c00788c */ /* 0x000fc8000bf01270 */
[----:B------:R-:W-:-:S04]  /*2e10*/  USEL UR9, UR12, 0x1, UP0 ;  /* 0x000000010c097887 */ /* 0x000fc80008000000 */
[----:B------:R-:W-:-:S04]  /*2e20*/  UIADD3 UR9, UR12, -UR9, URZ ;  /* 0x800000090c097290 */ /* 0x000fc8000fffe03f */
[----:B------:R-:W-:-:S06]  /*2e30*/  UISETP.GE.AND UP0, UPT, UR9, 0x1, UPT ;  /* 0x000000010900788c */ /* 0x000fcc000bf06270 */
[----:B------:R-:W-:-:S13]  /*2e40*/  PLOP3.LUT P0, PT, PT, PT, UP0, 0x80, 0x0 ;  /* 0x000000000000781c */ /* 0x000fda0003f0f008 */
[----:B------:R-:W-:Y:S05]  /*2e50*/  @!P0 BRA `(.L_x_20) ;  /* 0x00000010007c8947 */ /* 0x000fea0003800000 */
[----:B------:R-:W-:Y:S01]  /*2e60*/  IMAD.U32 R228, RZ, RZ, UR9 ;  /* 0x00000009ffe47e24 */ /* 0x000fe2000f8e00ff */
[----:B------:R-:W-:Y:S01]  /*2e70*/  UMOV UR19, UR5 ;  /* 0x0000000500137c82 */ /* 0x000fe20008000000 */
[----:B------:R-:W-:-:S05]  /*2e80*/  ULDC UR24, c[0x0][0x50c] ;  /* 0x0001430000187ab9 */ /* 0x000fca0000000800 */
.L_x_28:
[----:B------:R-:W-:-:S06]  /*2e90*/  UISETP.NE.AND UP0, UPT, UR23, 0x3, UPT ;  /* 0x000000031700788c */ /* 0x000fcc000bf05270 */
[----:B------:R-:W-:-:S13]  /*2ea0*/  PLOP3.LUT P1, PT, PT, PT, UP0, 0x80, 0x0 ;  /* 0x000000000000781c */ /* 0x000fda0003f2f008 */
[----:B01----:R-:W-:Y:S05]  /*2eb0*/  @!P1 BRA `(.L_x_21) ;  /* 0x0000000000049947 */ /* 0x003fea0003800000 */
[----:B------:R-:W-:Y:S01]  /*2ec0*/  BPT.TRAP 0x1 ;  /* 0x000000040000795c */ /* 0x000fe20000300000 */
.L_x_21:
[----:B------:R-:W0:Y:S01]  /*2ed0*/  S2UR UR9, SR_CgaCtaId ;  /* 0x00000000000979c3 */ /* 0x000e220000008800 */
[----:B------:R-:W-:Y:S01]  /*2ee0*/  UMOV UR14, 0x400 ;  /* 0x00000400000e7882 */ /* 0x000fe20000000000 */
[----:B------:R-:W-:Y:S01]  /*2ef0*/  SHF.L.U32 R229, R227, 0x1f, RZ ;  /* 0x0000001fe3e57819 */ /* 0x000fe200000006ff */
[----:B0-----:R-:W-:-:S04]  /*2f00*/  ULEA UR14, UR9, UR14, 0x18 ;  /* 0x0000000e090e7291 */ /* 0x001fc8000f8ec03f */
[----:B------:R-:W-:-:S09]  /*2f10*/  ULEA UR9, UR18, UR14, 0x3 ;  /* 0x0000000e12097291 */ /* 0x000fd2000f8e183f */
[----:B------:R0:W1:Y:S01]  /*2f20*/  SYNCS.PHASECHK.TRANS64.TRYWAIT P0, [UR9], R229 ;  /* 0x000000e5ff0075a7 */ /* 0x0000620008000149 */
[----:B------:R-:W-:Y:S05]  /*2f30*/  @!P1 BRA `(.L_x_22) ;  /* 0x0000000000049947 */ /* 0x000fea0003800000 */
[----:B------:R-:W-:Y:S01]  /*2f40*/  BPT.TRAP 0x1 ;  /* 0x000000040000795c */ /* 0x000fe20000300000 */
.L_x_22:
[----:B-1----:R-:W-:Y:S05]  /*2f50*/  @P0 BRA `(.L_x_23) ;  /* 0x0000000000080947 */ /* 0x002fea0003800000 */
[----:B------:R-:W1:Y:S02]  /*2f60*/  SYNCS.PHASECHK.TRANS64.TRYWAIT P0, [UR9], R229 ;  /* 0x000000e5ff0075a7 */ /* 0x000e640008000149 */
[----:B-1----:R-:W-:Y:S05]  /*2f70*/  @!P0 BRA `(.L_x_24) ;  /* 0x000000d800d48947 */ /* 0x002fea0003800000 */
.L_x_23:
[----:B------:R-:W-:Y:S01]  /*2f80*/  UIADD3 UR9, UR14, 0x24200, URZ ;  /* 0x000242000e097890 */ /* 0x000fe2000fffe03f */
[----:B------:R-:W-:Y:S01]  /*2f90*/  WARPGROUP.ARRIVE ;  /* 0x00000000000079c5 */ /* 0x000fe20000000000 */
[----:B------:R-:W-:Y:S02]  /*2fa0*/  UISETP.NE.AND UP0, UPT, UR7, URZ, UPT ;  /* 0x0000003f0700728c */ /* 0x000fe4000bf05270 */
[----:B------:R-:W-:Y:S02]  /*2fb0*/  USHF.R.U32.HI UR9, URZ, 0x4, UR9 ;  /* 0x000000043f097899 */ /* 0x000fe40008011609 */
[----:B------:R-:W-:Y:S02]  /*2fc0*/  USEL UR8, UR8, URZ, !UP0 ;  /* 0x0000003f08087287 */ /* 0x000fe4000c000000 */
[----:B------:R-:W-:Y:S02]  /*2fd0*/  ULOP3.LUT UR9, UR9, 0x3fff, URZ, 0xc0, !UPT ;  /* 0x00003fff09097892 */ /* 0x000fe4000f8ec03f */
[----:B------:R-:W-:-:S02]  /*2fe0*/  ULOP3.LUT UR7, UR15, 0x10000, URZ, 0xfc, !UPT ;  /* 0x000100000f077892 */ /* 0x000fc4000f8efc3f */
[----:B------:R-:W-:Y:S02]  /*2ff0*/  ULOP3.LUT UR9, UR9, 0x10000, URZ, 0xfc, !UPT ;  /* 0x0001000009097892 */ /* 0x000fe4000f8efc3f */
[----:B------:R-:W-:Y:S02]  /*3000*/  UISETP.NE.U32.AND UP0, UPT, UR8, URZ, UPT ;  /* 0x0000003f0800728c */ /* 0x000fe4000bf05070 */
[----:B------:R-:W-:Y:S02]  /*3010*/  ULEA UR8, UR18, UR7, 0x9 ;  /* 0x0000000712087291 */ /* 0x000fe4000f8e483f */
[----:B------:R-:W-:Y:S01]  /*3020*/  ULEA UR10, UR18, UR9, 0x8 ;  /* 0x00000009120a7291 */ /* 0x000fe2000f8e403f */
[----:B------:R-:W-:Y:S02]  /*3030*/  UMOV UR11, 0xc0000010 ;  /* 0xc0000010000b7882 */ /* 0x000fe40000000000 */
[----:B------:R-:W-:Y:S01]  /*3040*/  UMOV UR9, 0xc0000010 ;  /* 0xc000001000097882 */ /* 0x000fe20000000000 */
[----:B------:R-:W-:-:S05]  /*3050*/  UIADD3 UR6, UR6, 0x1, URZ ;  /* 0x0000000106067890 */ /* 0x000fca000fffe03f */
[----:B------:R-:W-:Y:S01]  /*3060*/  QGMMA.64x128x32.F32.E5M2.E5M2 R88, gdesc[UR8], R88, UP0 ;  /* 0x01e00000085879f3 */ /* 0x000fe2000bf03858 */
[----:B------:R-:W-:Y:S01]  /*3070*/  UIADD3 UR8, UR8, 0x100, URZ ;  /* 0x0000010008087890 */ /* 0x000fe2000fffe03f */
[----:B------:R-:W-:-:S10]  /*3080*/  UMOV UR9, 0xc0000010 ;  /* 0xc000001000097882 */ /* 0x000fd40000000000 */
[----:B------:R-:W-:Y:S01]  /*3090*/  QGMMA.64x128x32.F32.E5M2.E5M2 R24, gdesc[UR8], R24, UP0, gsb0 ;  /* 0x01e00000081879f3 */ /* 0x000fe2000b803818 */
[----:B------:R-:W-:-:S04]  /*30a0*/  UISETP.NE.AND UP0, UPT, UR6, UR24, UPT ;  /* 0x000000180600728c */ /* 0x000fc8000bf05270 */
[----:B------:R-:W-:-:S06]  /*30b0*/  USEL UR7, URZ, 0x1, UP0 ;  /* 0x000000013f077887 */ /* 0x000fcc0008000000 */
[----:B------:R-:W-:Y:S01]  /*30c0*/  ISETP.NE.AND P0, PT, RZ, UR7, PT ;  /* 0x00000007ff007c0c */ /* 0x000fe2000bf05270 */
[----:B------:R-:W-:-:S12]  /*30d0*/  WARPGROUP.DEPBAR.LE gsb0, 0x1 ;  /* 0x00008000000079c5 */ /* 0x000fd80000010100 */
[----:B------:R-:W-:Y:S05]  /*30e0*/  @!P0 BRA `(.L_x_25) ;  /* 0x0000000c00808947 */ /* 0x000fea0003800000 */
[----:B------:R-:W-:Y:S02]  /*30f0*/  WARPGROUP.DEPBAR.LE gsb0, 0x0 ;  /* 0x00008000000079c5 */ /* 0x000fe40000010000 */
[----:B------:R-:W-:-:S01]  /*3100*/  FADD R226, R88, R226 ;  /* 0x000000e258e27221 */ /* 0x000fc20000000000 */
[----:B------:R-:W-:Y:S01]  /*3110*/  FADD R225, R89, R225 ;  /* 0x000000e159e17221 */ /* 0x000fe20000000000 */
[----:B------:R1:W-:Y:S01]  /*3120*/  STL [R1+0x88], R227 ;  /* 0x000088e301007387 */ /* 0x0003e20000100800 */
[----:B------:R-:W-:-:S01]  /*3130*/  FADD R224, R90, R224 ;  /* 0x000000e05ae07221 */ /* 0x000fc20000000000 */
[----:B------:R-:W-:Y:S01]  /*3140*/  FADD R223, R91, R223 ;  /* 0x000000df5bdf7221 */ /* 0x000fe20000000000 */
[----:B------:R-:W-:-:S01]  /*3150*/  FADD R222, R92, R222 ;  /* 0x000000de5cde7221 */ /* 0x000fc20000000000 */
[----:B------:R-:W-:Y:S01]  /*3160*/  FADD R221, R93, R221 ;  /* 0x000000dd5ddd7221 */ /* 0x000fe20000000000 */
[----:B-1----:R-:W4:Y:S04]  /*3170*/  LDL.LU R227, [R1+0x30] ;  /* 0x0000300001e37983 */ /* 0x002f280000300800 */
[----:B------:R1:W-:Y:S01]  /*3180*/  STL [R1+0x8c], R226 ;  /* 0x00008ce201007387 */ /* 0x0003e20000100800 */
[----:B------:R-:W-:-:S01]  /*3190*/  FADD R220, R94, R220 ;  /* 0x000000dc5edc7221 */ /* 0x000fc20000000000 */
[----:B------:R-:W-:-:S02]  /*31a0*/  FADD R219, R95, R219 ;  /* 0x000000db5fdb7221 */ /* 0x000fc40000000000 */
[----:B-1----:R-:W2:Y:S04]  /*31b0*/  LDL.LU R226, [R1+0x2c] ;  /* 0x00002c0001e27983 */ /* 0x002ea80000300800 */
[----:B------:R1:W-:Y:S01]  /*31c0*/  STL [R1+0x90], R225 ;  /* 0x000090e101007387 */ /* 0x0003e20000100800 */
[----:B------:R-:W-:-:S03]  /*31d0*/  FADD R218, R96, R218 ;  /* 0x000000da60da7221 */ /* 0x000fc60000000000 */
[----:B-1----:R-:W3:Y:S04]  /*31e0*/  LDL.LU R225, [R1+0x28] ;  /* 0x0000280001e17983 */ /* 0x002ee80000300800 */
        /* <DEDUP_REMOVED lines=9> */
[----:B------:R1:W-:Y:S04]  /*3280*/  STL [R1+0xa0], R221 ;  /* 0x0000a0dd01007387 */ /* 0x0003e80000100800 */
        /* <DEDUP_REMOVED lines=12> */
[----:B-1----:R-:W3:Y:S01]  /*3350*/  LDL.LU R215, [R1] ;  /* 0x0000000001d77983 */ /* 0x002ee20000300800 */
[----:B------:R-:W-:-:S01]  /*3360*/  FADD R214, R100, R214 ;  /* 0x000000d664d67221 */ /* 0x000fc20000000000 */
[----:B------:R-:W-:Y:S01]  /*3370*/  FADD R213, R101, R213 ;  /* 0x000000d565d57221 */ /* 0x000fe20000000000 */
[----:B------:R-:W-:-:S01]  /*3380*/  FADD R212, R102, R212 ;  /* 0x000000d466d47221 */ /* 0x000fc20000000000 */
[----:B------:R-:W-:Y:S01]  /*3390*/  FADD R211, R103, R211 ;  /* 0x000000d367d37221 */ /* 0x000fe20000000000 */
[----:B------:R-:W-:-:S01]  /*33a0*/  FADD R210, R104, R210 ;  /* 0x000000d268d27221 */ /* 0x000fc20000000000 */
[----:B------:R-:W-:Y:S01]  /*33b0*/  STL [R1+0xbc], R214 ;  /* 0x0000bcd601007387 */ /* 0x000fe20000100800 */
        /* <DEDUP_REMOVED lines=11> */
[----:B------:R1:W-:Y:S01]  /*3470*/  STL [R1+0xc8], R211 ;  /* 0x0000c8d301007387 */ /* 0x0003e20000100800 */
[----:B------:R-:W-:-:S01]  /*3480*/  FADD R200, R114, R200 ;  /* 0x000000c872c87221 */ /* 0x000fc20000000000 */
[----:B------:R-:W-:Y:S01]  /*3490*/  FADD R199, R115, R199 ;  /* 0x000000c773c77221 */ /* 0x000fe20000000000 */
        /* <DEDUP_REMOVED lines=69> */
[----:B-----5:R-:W-:Y:S01]  /*38f0*/  FADD R0, R57, R0 ;  /* 0x0000000039007221 */ /* 0x020fe20000000000 */
[----:B----4-:R-:W-:-:S01]  /*3900*/  FADD R227, R70, R227 ;  /* 0x000000e346e37221 */ /* 0x010fc20000000000 */
[----:B--2---:R-:W-:Y:S01]  /*3910*/  FADD R226, R69, R226 ;  /* 0x000000e245e27221 */ /* 0x004fe20000000000 */
[----:B---3--:R-:W-:-:S01]  /*3920*/  FADD R225, R68, R225 ;  /* 0x000000e144e17221 */ /* 0x008fc20000000000 */
        /* <DEDUP_REMOVED lines=9> */
[----:B------:R-:W-:-:S05]  /*39c0*/  FADD R215, R58, R215 ;  /* 0x000000d73ad77221 */ /* 0x000fca0000000000 */
[----:B------:R2:W-:Y:S04]  /*39d0*/  STL [R1], R215 ;  /* 0x000000d701007387 */ /* 0x0005e80000100800 */
[----:B------:R3:W-:Y:S04]  /*39e0*/  STL [R1+0x4], R216 ;  /* 0x000004d801007387 */ /* 0x0007e80000100800 */
        /* <DEDUP_REMOVED lines=8> */
[----:B-1----:R-:W4:Y:S04]  /*3a70*/  LDL.LU R211, [R1+0x34] ;  /* 0x0000340001d37983 */ /* 0x002f280000300800 */
[----:B------:R1:W-:Y:S04]  /*3a80*/  STL [R1+0x28], R225 ;  /* 0x000028e101007387 */ /* 0x0003e80000100800 */
[----:B------:R-:W4:Y:S04]  /*3a90*/  LDL.LU R212, [R1+0x38] ;  /* 0x0000380001d47983 */ /* 0x000f280000300800 */
[----:B------:R1:W-:Y:S04]  /*3aa0*/  STL [R1+0x2c], R226 ;  /* 0x00002ce201007387 */ /* 0x0003e80000100800 */
[----:B------:R-:W4:Y:S04]  /*3ab0*/  LDL.LU R213, [R1+0x3c] ;  /* 0x00003c0001d57983 */ /* 0x000f280000300800 */
[----:B------:R1:W-:Y:S04]  /*3ac0*/  STL [R1+0x30], R227 ;  /* 0x000030e301007387 */ /* 0x0003e80000100800 */
[----:B------:R-:W4:Y:S04]  /*3ad0*/  LDL.LU R214, [R1+0x40] ;  /* 0x0000400001d67983 */ /* 0x000f280000300800 */
[----:B--2---:R-:W2:Y:S04]  /*3ae0*/  LDL.LU R215, [R1+0x44] ;  /* 0x0000440001d77983 */ /* 0x004ea80000300800 */
[----:B---3--:R-:W3:Y:S04]  /*3af0*/  LDL.LU R216, [R1+0x48] ;  /* 0x0000480001d87983 */ /* 0x008ee80000300800 */
[----:B----4-:R-:W4:Y:S04]  /*3b00*/  LDL.LU R217, [R1+0x4c] ;  /* 0x00004c0001d97983 */ /* 0x010f280000300800 */
[----:B0-----:R-:W4:Y:S04]  /*3b10*/  LDL.LU R218, [R1+0x50] ;  /* 0x0000500001da7983 */ /* 0x001f280000300800 */
[----:B------:R-:W4:Y:S04]  /*3b20*/  LDL.LU R219, [R1+0x54] ;  /* 0x0000540001db7983 */ /* 0x000f280000300800 */
[----:B------:R-:W4:Y:S04]  /*3b30*/  LDL.LU R220, [R1+0x58] ;  /* 0x0000580001dc7983 */ /* 0x000f280000300800 */
[----:B------:R-:W4:Y:S04]  /*3b40*/  LDL.LU R221, [R1+0x5c] ;  /* 0x00005c0001dd7983 */ /* 0x000f280000300800 */
[----:B------:R-:W4:Y:S04]  /*3b50*/  LDL.LU R222, [R1+0x60] ;  /* 0x0000600001de7983 */ /* 0x000f280000300800 */
[----:B------:R-:W4:Y:S04]  /*3b60*/  LDL.LU R223, [R1+0x64] ;  /* 0x0000640001df7983 */ /* 0x000f280000300800 */
[----:B------:R-:W4:Y:S04]  /*3b70*/  LDL.LU R224, [R1+0x68] ;  /* 0x0000680001e07983 */ /* 0x000f280000300800 */
[----:B-1----:R-:W4:Y:S04]  /*3b80*/  LDL.LU R225, [R1+0x6c] ;  /* 0x00006c0001e17983 */ /* 0x002f280000300800 */
[----:B------:R-:W4:Y:S04]  /*3b90*/  LDL.LU R226, [R1+0x70] ;  /* 0x0000700001e27983 */ /* 0x000f280000300800 */
[----:B------:R-:W4:Y:S01]  /*3ba0*/  LDL.LU R227, [R1+0x74] ;  /* 0x0000740001e37983 */ /* 0x000f220000300800 */
[----:B------:R-:W-:-:S05]  /*3bb0*/  FADD R211, R71, R211 ;  /* 0x000000d347d37221 */ /* 0x000fca0000000000 */
[----:B------:R0:W-:Y:S01]  /*3bc0*/  STL [R1+0x34], R211 ;  /* 0x000034d301007387 */ /* 0x0001e20000100800 */
[----:B------:R-:W-:-:S03]  /*3bd0*/  FADD R212, R72, R212 ;  /* 0x000000d448d47221 */ /* 0x000fc60000000000 */
[----:B0-----:R1:W5:Y:S01]  /*3be0*/  LDL.LU R211, [R1+0xc8] ;  /* 0x0000c80001d37983 */ /* 0x0013620000300800 */
[----:B------:R-:W-:-:S03]  /*3bf0*/  FADD R213, R73, R213 ;  /* 0x000000d549d57221 */ /* 0x000fc60000000000 */
[----:B------:R0:W-:Y:S01]  /*3c00*/  STL [R1+0x38], R212 ;  /* 0x000038d401007387 */ /* 0x0001e20000100800 */
[----:B------:R-:W-:-:S01]  /*3c10*/  FADD R214, R74, R214 ;  /* 0x000000d64ad67221 */ /* 0x000fc20000000000 */
[----:B--2---:R-:W-:Y:S02]  /*3c20*/  FADD R215, R75, R215 ;  /* 0x000000d74bd77221 */ /* 0x004fe40000000000 */
[----:B0-----:R1:W5:Y:S01]  /*3c30*/  LDL.LU R212, [R1+0xc4] ;  /* 0x0000c40001d47983 */ /* 0x0013620000300800 */
[----:B---3--:R-:W-:-:S03]  /*3c40*/  FADD R216, R76, R216 ;  /* 0x000000d84cd87221 */ /* 0x008fc60000000000 */
[----:B------:R0:W-:Y:S01]  /*3c50*/  STL [R1+0x3c], R213 ;  /* 0x00003cd501007387 */ /* 0x0001e20000100800 */
[----:B----4-:R-:W-:-:S03]  /*3c60*/  FADD R217, R77, R217 ;  /* 0x000000d94dd97221 */ /* 0x010fc60000000000 */
[----:B0-----:R1:W5:Y:S01]  /*3c70*/  LDL.LU R213, [R1+0xc0] ;  /* 0x0000c00001d57983 */ /* 0x0013620000300800 */
[----:B------:R-:W-:-:S03]  /*3c80*/  FADD R218, R78, R218 ;  /* 0x000000da4eda7221 */ /* 0x000fc60000000000 */
[----:B------:R0:W-:Y:S01]  /*3c90*/  STL [R1+0x40], R214 ;  /* 0x000040d601007387 */ /* 0x0001e20000100800 */
[----:B------:R-:W-:-:S01]  /*3ca0*/  FADD R219, R79, R219 ;  /* 0x000000db4fdb7221 */ /* 0x000fc20000000000 */
[----:B------:R-:W-:Y:S02]  /*3cb0*/  FADD R220, R80, R220 ;  /* 0x000000dc50dc7221 */ /* 0x000fe40000000000 */
[----:B0-----:R1:W5:Y:S04]  /*3cc0*/  LDL.LU R214, [R1+0xbc] ;  /* 0x0000bc0001d67983 */ /* 0x0013680000300800 */
[----:B------:R0:W-:Y:S01]  /*3cd0*/  STL [R1+0x44], R215 ;  /* 0x000044d701007387 */ /* 0x0001e20000100800 */
[----:B------:R-:W-:-:S01]  /*3ce0*/  FADD R221, R81, R221 ;  /* 0x000000dd51dd7221 */ /* 0x000fc20000000000 */
[----:B------:R-:W-:-:S02]  /*3cf0*/  FADD R222, R82, R222 ;  /* 0x000000de52de7221 */ /* 0x000fc40000000000 */
[----:B0-----:R1:W5:Y:S04]  /*3d00*/  LDL.LU R215, [R1+0xb8] ;  /* 0x0000b80001d77983 */ /* 0x0013680000300800 */
[----:B------:R0:W-:Y:S01]  /*3d10*/  STL [R1+0x48], R216 ;  /* 0x000048d801007387 */ /* 0x0001e20000100800 */
[----:B------:R-:W-:-:S03]  /*3d20*/  FADD R223, R83, R223 ;  /* 0x000000df53df7221 */ /* 0x000fc60000000000 */
        /* <DEDUP_REMOVED lines=13> */
[----:B------:R0:W-:Y:S04]  /*3e00*/  STL [R1+0x5c], R221 ;  /* 0x00005cdd01007387 */ /* 0x0001e80000100800 */
        /* <DEDUP_REMOVED lines=12> */
[----:B0-----:R1:W5:Y:S01]  /*3ed0*/  LDL.LU R227, [R1+0x88] ;  /* 0x0000880001e37983 */ /* 0x0013620000300800 */
[----:B------:R-:W-:-:S05]  /*3ee0*/  UMOV UR6, URZ ;  /* 0x0000003f00067c82 */ /* 0x000fca0008000000 */
.L_x_25:
[----:B------:R-:W-:Y:S05]  /*3ef0*/  @!P1 BRA `(.L_x_26) ;  /* 0x0000000000049947 */ /* 0x000fea0003800000 */
[----:B------:R-:W-:Y:S01]  /*3f00*/  BPT.TRAP 0x1 ;  /* 0x000000040000795c */ /* 0x000fe20000300000 */
.L_x_26:
[----:B------:R-:W-:Y:S02]  /*3f10*/  UISETP.GT.U32.AND UP0, UPT, UR13, 0x1, UPT ;  /* 0x000000010d00788c */ /* 0x000fe4000bf04070 */
[----:B------:R-:W-:-:S04]  /*3f20*/  ULEA UR8, UR19, UR14, 0x3 ;  /* 0x0000000e13087291 */ /* 0x000fc8000f8e183f */
[----:B------:R-:W-:Y:S01]  /*3f30*/  UIADD3 UR8, UR8, 0x90, URZ ;  /* 0x0000009008087890 */ /* 0x000fe2000fffe03f */
[----:B------:R-:W-:-:S03]  /*3f40*/  PLOP3.LUT P0, PT, PT, PT, UP0, 0x80, 0x0 ;  /* 0x000000000000781c */ /* 0x000fc60003f0f008 */
[----:B------:R-:W-:-:S09]  /*3f50*/  UPRMT UR8, URZ, 0x654, UR8 ;  /* 0x000006543f087896 */ /* 0x000fd20008000008 */
[----:B------:R-:W-:Y:S01]  /*3f60*/  SYNCS.ARRIVE.TRANS64.RED.A1T0 RZ, [UR8], RZ ;  /* 0x000000ffffff79a7 */ /* 0x000fe20008100408 */
[----:B------:R-:W-:Y:S05]  /*3f70*/  @P0 BRA `(.L_x_27) ;  /* 0x0000000000040947 */ /* 0x000fea0003800000 */
[----:B------:R-:W-:Y:S01]  /*3f80*/  BPT.TRAP 0x1 ;  /* 0x000000040000795c */ /* 0x000fe20000300000 */
.L_x_27:
[----:B------:R-:W-:Y:S01]  /*3f90*/  UIADD3 UR18, UR18, 0x1, URZ ;  /* 0x0000000112127890 */ /* 0x000fe2000fffe03f */
[C---:B------:R-:W-:Y:S01]  /*3fa0*/  ISETP.GT.AND P0, PT, R228.reuse, 0x1, PT ;  /* 0x00000001e400780c */ /* 0x040fe20003f04270 */
[----:B------:R-:W-:Y:S01]  /*3fb0*/  UIADD3 UR19, UR19, 0x1, URZ ;  /* 0x0000000113137890 */ /* 0x000fe2000fffe03f */
[----:B------:R-:W-:Y:S01]  /*3fc0*/  VIADD R228, R228, 0xffffffff ;  /* 0xffffffffe4e47836 */ /* 0x000fe20000000000 */
[----:B------:R-:W-:Y:S02]  /*3fd0*/  UISETP.NE.AND UP0, UPT, UR18, 0x12, UPT ;  /* 0x000000121200788c */ /* 0x000fe4000bf05270 */
[----:B------:R-:W-:Y:S02]  /*3fe0*/  UISETP.NE.AND UP1, UPT, UR19, 0x12, UPT ;  /* 0x000000121300788c */ /* 0x000fe4000bf25270 */
[----:B------:R-:W-:Y:S02]  /*3ff0*/  USEL UR8, URZ, 0x1, UP0 ;  /* 0x000000013f087887 */ /* 0x000fe40008000000 */
[----:B------:R-:W-:-:S02]  /*4000*/  USEL UR18, UR18, URZ, UP0 ;  /* 0x0000003f12127287 */ /* 0x000fc40008000000 */
[----:B------:R-:W-:Y:S02]  /*4010*/  USEL UR19, UR19, URZ, UP1 ;  /* 0x0000003f13137287 */ /* 0x000fe40008800000 */
[----:B-----5:R-:W-:Y:S01]  /*4020*/  LOP3.LUT R227, R227, UR8, RZ, 0x3c, !PT ;  /* 0x00000008e3e37c12 */ /* 0x020fe2000f8e3cff */
[----:B------:R-:W-:Y:S01]  /*4030*/  UMOV UR8, 0x1 ;  /* 0x0000000100087882 */ /* 0x000fe20000000000 */
[----:B------:R-:W-:Y:S08]  /*4040*/  @P0 BRA `(.L_x_28) ;  /* 0xffffffec00900947 */ /* 0x000ff0000383ffff */
.L_x_20:
[----:B------:R-:W-:-:S04]  /*4050*/  UISETP.NE.AND UP0, UPT, UR6, URZ, UPT ;  /* 0x0000003f0600728c */ /* 0x000fc8000bf05270 */
[----:B------:R-:W-:-:S06]  /*4060*/  USEL UR6, URZ, 0x1, !UP0 ;  /* 0x000000013f067887 */ /* 0x000fcc000c000000 */
[----:B------:R-:W-:-:S13]  /*4070*/  ISETP.NE.AND P0, PT, RZ, UR6, PT ;  /* 0x00000006ff007c0c */ /* 0x000fda000bf05270 */
[----:B------:R-:W-:Y:S05]  /*4080*/  @!P0 BRA `(.L_x_29) ;  /* 0x0000000c00dc8947 */ /* 0x000fea0003800000 */
[----:B------:R-:W4:Y:S04]  /*4090*/  LDL.LU R227, [R1+0x74] ;  /* 0x0000740001e37983 */ /* 0x000f280000300800 */
[----:B----4-:R4:W-:Y:S04]  /*40a0*/  STL [R1+0x88], R227 ;  /* 0x000088e301007387 */ /* 0x0109e80000100800 */
[----:B----4-:R-:W4:Y:S04]  /*40b0*/  LDL.LU R227, [R1+0x70] ;  /* 0x0000700001e37983 */ /* 0x010f280000300800 */
        /* <DEDUP_REMOVED lines=55> */
[----:B----4-:R-:W4:Y:S01]  /*4430*/  LDL.LU R227, [R1] ;  /* 0x0000000001e37983 */ /* 0x010f220000300800 */
[----:B------:R-:W-:-:S02]  /*4440*/  WARPGROUP.DEPBAR.LE gsb0, 0x0 ;  /* 0x00008000000079c5 */ /* 0x000fc40000010000 */
[----:B------:R-:W-:Y:S01]  /*4450*/  FADD R226, R88, R226 ;  /* 0x000000e258e27221 */ /* 0x000fe20000000000 */
        /* <DEDUP_REMOVED lines=97> */
[----:B----4-:R-:W-:-:S05]  /*4a70*/  FADD R227, R58, R227 ;  /* 0x000000e33ae37221 */ /* 0x010fca0000000000 */
[----:B------:R4:W-:Y:S04]  /*4a80*/  STL [R1], R227 ;  /* 0x000000e301007387 */ /* 0x0009e80000100800 */
[----:B----4-:R-:W4:Y:S02]  /*4a90*/  LDL.LU R227, [R1+0xf8] ;  /* 0x0000f80001e37983 */ /* 0x010f240000300800 */
[----:B----4-:R-:W-:-:S05]  /*4aa0*/  FADD R227, R59, R227 ;  /* 0x000000e33be37221 */ /* 0x010fca0000000000 */
[----:B------:R4:W-:Y:S04]  /*4ab0*/  STL [R1+0x4], R227 ;  /* 0x000004e301007387 */ /* 0x0009e80000100800 */
        /* <DEDUP_REMOVED lines=83> */
[----:B------:R4:W-:Y:S02]  /*4ff0*/  STL [R1+0x74], R227 ;  /* 0x000074e301007387 */ /* 0x0009e40000100800 */
.L_x_29:
[----:B------:R-:W-:Y:S02]  /*5000*/  WARPGROUP.DEPBAR.LE gsb0, 0x0 ;  /* 0x00008000000079c5 */ /* 0x000fe40000010000 */
[----:B------:R-:W5:Y:S02]  /*5010*/  LDC R24, c[0x0][0x28c] ;  /* 0x0000a300ff187b82 */ /* 0x000f640000000800 */
[----:B-----5:R-:W-:-:S13]  /*5020*/  ISETP.GE.AND P0, PT, R24, 0x1, PT ;  /* 0x000000011800780c */ /* 0x020fda0003f06270 */
[----:B------:R-:W-:Y:S05]  /*5030*/  @!P0 BRA `(.L_x_30) ;  /* 0x0000000000488947 */ /* 0x000fea0003800000 */
[----:B------:R-:W-:-:S06]  /*5040*/  UISETP.NE.AND UP0, UPT, UR23, 0x3, UPT ;  /* 0x000000031700788c */ /* 0x000fcc000bf05270 */
[----:B------:R-:W-:-:S13]  /*5050*/  PLOP3.LUT P0, PT, PT, PT, UP0, 0x80, 0x0 ;  /* 0x000000000000781c */ /* 0x000fda0003f0f008 */
[----:B------:R-:W-:Y:S05]  /*5060*/  @!P0 BRA `(.L_x_31) ;  /* 0x0000000000048947 */ /* 0x000fea0003800000 */
[----:B------:R-:W-:Y:S01]  /*5070*/  BPT.TRAP 0x1 ;  /* 0x000000040000795c */ /* 0x000fe20000300000 */
.L_x_31:
[----:B------:R-:W-:-:S04]  /*5080*/  UISETP.LT.AND UP0, UPT, UR12, 0x1, UPT ;  /* 0x000000010c00788c */ /* 0x000fc8000bf01270 */
[----:B------:R-:W-:Y:S02]  /*5090*/  USEL UR8, UR12, 0x1, UP0 ;  /* 0x000000010c087887 */ /* 0x000fe40008000000 */
[----:B------:R-:W-:Y:S02]  /*50a0*/  UISETP.GT.U32.AND UP0, UPT, UR13, 0x1, UPT ;  /* 0x000000010d00788c */ /* 0x000fe4000bf04070 */
[----:B------:R-:W-:-:S04]  /*50b0*/  UIADD3 UR8, UR5, UR12, -UR8 ;  /* 0x0000000c05087290 */ /* 0x000fc8000fffe808 */
[----:B------:R-:W-:Y:S01]  /*50c0*/  UIMAD.WIDE.U32 UR6, UR8, 0x38e38e39, URZ ;  /* 0x38e38e39080678a5 */ /* 0x000fe2000f8e003f */
[----:B------:R-:W-:-:S03]  /*50d0*/  PLOP3.LUT P0, PT, PT, PT, UP0, 0x80, 0x0 ;  /* 0x000000000000781c */ /* 0x000fc60003f0f008 */
[----:B------:R-:W-:-:S04]  /*50e0*/  USHF.R.U32.HI UR6, URZ, 0x2, UR7 ;  /* 0x000000023f067899 */ /* 0x000fc80008011607 */
[----:B------:R-:W-:-:S04]  /*50f0*/  UIMAD UR8, UR6, -0x12, UR8 ;  /* 0xffffffee060878a4 */ /* 0x000fc8000f8e0208 */
[----:B------:R-:W-:-:S04]  /*5100*/  ULEA UR8, UR8, UR14, 0x3 ;  /* 0x0000000e08087291 */ /* 0x000fc8000f8e183f */
[----:B------:R-:W-:-:S04]  /*5110*/  UIADD3 UR8, UR8, 0x90, URZ ;  /* 0x0000009008087890 */ /* 0x000fc8000fffe03f */
[----:B------:R-:W-:-:S09]  /*5120*/  UPRMT UR8, URZ, 0x654, UR8 ;  /* 0x000006543f087896 */ /* 0x000fd20008000008 */
[----:B------:R-:W-:Y:S01]  /*5130*/  SYNCS.ARRIVE.TRANS64.RED.A1T0 RZ, [UR8], RZ ;  /* 0x000000ffffff79a7 */ /* 0x000fe20008100408 */
[----:B------:R-:W-:Y:S05]  /*5140*/  @P0 BRA `(.L_x_30) ;  /* 0x0000000000040947 */ /* 0x000fea0003800000 */
[----:B------:R-:W-:Y:S01]  /*5150*/  BPT.TRAP 0x1 ;  /* 0x000000040000795c */ /* 0x000fe20000300000 */
.L_x_30:
[----:B------:R0:W-:Y:S01]  /*5160*/  STL [R1+0x8c], R2 ;  /* 0x00008c0201007387 */ /* 0x0001e20000100800 */
[----:B------:R-:W1:Y:S01]  /*5170*/  LDC R29, c[0x0][0x288] ;  /* 0x0000a200ff1d7b82 */ /* 0x000e620000000800 */
[----:B------:R-:W-:Y:S02]  /*5180*/  UIADD3 UR9, UR12, UR5, URZ ;  /* 0x000000050c097290 */ /* 0x000fe4000fffe03f */
[----:B------:R-:W-:Y:S01]  /*5190*/  USHF.R.S32.HI UR10, URZ, 0x1f, UR22 ;  /* 0x0000001f3f0a7899 */ /* 0x000fe20008011416 */
[----:B------:R-:W-:Y:S01]  /*51a0*/  ULDC.64 UR6, c[0x0][0x5d0] ;  /* 0x0001740000067ab9 */ /* 0x000fe20000000a00 */
[----:B------:R-:W-:Y:S01]  /*51b0*/  ULDC UR11, c[0x0][0x284] ;  /* 0x0000a100000b7ab9 */ /* 0x000fe20000000800 */
[----:B0-----:R-:W2:Y:S04]  /*51c0*/  LDL.LU R2, [R1+0x80] ;  /* 0x0000800001027983 */ /* 0x001ea80000300800 */
[----:B------:R0:W-:Y:S04]  /*51d0*/  STL [R1+0x88], R0 ;  /* 0x0000880001007387 */ /* 0x0001e80000100800 */
[----:B----4-:R-:W4:Y:S01]  /*51e0*/  LDL.LU R227, [R1+0x84] ;  /* 0x0000840001e37983 */ /* 0x010f220000300800 */
[----:B0-----:R-:W0:Y:S02]  /*51f0*/  S2R R0, SR_TID.X ;  /* 0x0000000000007919 */ /* 0x001e240000002100 */
[----:B0-----:R-:W-:-:S02]  /*5200*/  SHF.R.U32.HI R24, RZ, 0x2, R0 ;  /* 0x00000002ff187819 */ /* 0x001fc40000011600 */
[----:B------:R-:W-:Y:S02]  /*5210*/  LOP3.LUT R26, R0, 0x60, RZ, 0xc0, !PT ;  /* 0x00000060001a7812 */ /* 0x000fe400078ec0ff */
[----:B------:R-:W-:Y:S02]  /*5220*/  SHF.R.U32.HI R27, RZ, 0x7, R0 ;  /* 0x00000007ff1b7819 */ /* 0x000fe40000011600 */
[----:B------:R-:W-:Y:S02]  /*5230*/  LOP3.LUT R25, R24, 0x7, RZ, 0xc0, !PT ;  /* 0x0000000718197812 */ /* 0x000fe400078ec0ff */
[----:B------:R-:W-:Y:S02]  /*5240*/  SHF.R.U32.HI R28, RZ, 0x1, R26 ;  /* 0x00000001ff1c7819 */ /* 0x000fe4000001161a */
[----:B------:R-:W-:Y:S02]  /*5250*/  LOP3.LUT R24, R27, 0x1, RZ, 0xc0, !PT ;  /* 0x000000011b187812 */ /* 0x000fe400078ec0ff */
[----:B------:R-:W-:Y:S01]  /*5260*/  IADD3 R27, RZ, -R28, -R25 ;  /* 0x8000001cff1b7210 */ /* 0x000fe20007ffe819 */
[----:B------:R-:W-:-:S02]  /*5270*/  IMAD.SHL.U32 R32, R0, 0x2, RZ ;  /* 0x0000000200207824 */ /* 0x000fc400078e00ff */
[C---:B------:R-:W-:Y:S02]  /*5280*/  IMAD.SHL.U32 R26, R24.reuse, 0x40, RZ ;  /* 0x00000040181a7824 */ /* 0x040fe400078e00ff */
[----:B------:R-:W-:Y:S01]  /*5290*/  IMAD R42, R24, -0x40, R27 ;  /* 0xffffffc0182a7824 */ /* 0x000fe200078e021b */
[----:B------:R-:W-:Y:S01]  /*52a0*/  LOP3.LUT R24, R0, 0x3, RZ, 0xc0, !PT ;  /* 0x0000000300187812 */ /* 0x000fe200078ec0ff */
[----:B--2---:R-:W-:Y:S02]  /*52b0*/  IMAD.SHL.U32 R41, R2, 0x80, RZ ;  /* 0x0000008002297824 */ /* 0x004fe400078e00ff */
[----:B------:R0:W5:Y:S04]  /*52c0*/  LDL.LU R2, [R1+0x8c] ;  /* 0x00008c0001027983 */ /* 0x0001680000300800 */
[----:B------:R0:W5:Y:S01]  /*52d0*/  LDL.LU R0, [R1+0x88] ;  /* 0x0000880001007983 */ /* 0x0001620000300800 */
[----:B------:R-:W-:Y:S01]  /*52e0*/  LOP3.LUT R43, R26, 0x40, R25, 0xe2, !PT ;  /* 0x000000401a2b7812 */ /* 0x000fe200078ee219 */
[----:B----4-:R-:W-:Y:S01]  /*52f0*/  IMAD.SHL.U32 R25, R227, 0x100, RZ ;  /* 0x00000100e3197824 */ /* 0x010fe200078e00ff */
[----:B------:R-:W-:Y:S01]  /*5300*/  UISETP.GT.U32.AND UP0, UPT, UR9, 0x11, UPT ;  /* 0x000000110900788c */ /* 0x000fe2000bf04070 */
[C---:B-1----:R-:W-:Y:S01]  /*5310*/  ISETP.GE.AND P0, PT, R41.reuse, R29, PT ;  /* 0x0000001d2900720c */ /* 0x042fe20003f06270 */
[----:B------:R-:W-:Y:S01]  /*5320*/  UIMAD UR5, UR10, UR6, URZ ;  /* 0x000000060a0572a4 */ /* 0x000fe2000f8e023f */
[----:B------:R-:W-:Y:S01]  /*5330*/  LOP3.LUT R32, R41, 0x6, R32, 0xf8, !PT ;  /* 0x0000000629207812 */ /* 0x000fe200078ef820 */
[----:B------:R-:W-:Y:S01]  /*5340*/  UISETP.LT.U32.AND UP0, UPT, UR12, 0x12, UP0 ;  /* 0x000000120c00788c */ /* 0x000fe20008701070 */
[----:B------:R-:W-:Y:S01]  /*5350*/  ISETP.GE.OR P0, PT, R25, UR11, P0 ;  /* 0x0000000b19007c0c */ /* 0x000fe20008706670 */
[----:B------:R-:W-:Y:S01]  /*5360*/  UISETP.GE.U32.AND UP1, UPT, UR12, 0x12, UPT ;  /* 0x000000120c00788c */ /* 0x000fe2000bf26070 */
[----:B------:R-:W-:Y:S01]  /*5370*/  IMAD.U32 R27, RZ, RZ, UR6 ;  /* 0x00000006ff1b7e24 */ /* 0x000fe2000f8e00ff */
[----:B------:R-:W-:Y:S01]  /*5380*/  UIMAD UR8, UR22, UR7, UR5 ;  /* 0x00000007160872a4 */ /* 0x000fe2000f8e0205 */
[----:B------:R-:W-:Y:S01]  /*5390*/  SHF.R.S32.HI R33, RZ, 0x1f, R32 ;  /* 0x0000001fff217819 */ /* 0x000fe20000011420 */
[----:B------:R-:W-:-:S02]  /*53a0*/  UIMAD.WIDE.U32 UR6, UR9, 0x38e38e39, URZ ;  /* 0x38e38e39090678a5 */ /* 0x000fc4000f8e003f */
[----:B------:R-:W-:Y:S02]  /*53b0*/  USEL UR5, URZ, 0x1, !UP0 ;  /* 0x000000013f057887 */ /* 0x000fe4000c000000 */
[----:B------:R-:W-:Y:S01]  /*53c0*/  USHF.R.U32.HI UR6, URZ, 0x2, UR7 ;  /* 0x000000023f067899 */ /* 0x000fe20008011607 */
[----:B------:R-:W-:Y:S01]  /*53d0*/  IMAD.WIDE.U32 R26, R27, UR22, R32 ;  /* 0x000000161b1a7c25 */ /* 0x000fe2000f8e0020 */
[----:B------:R-:W-:Y:S01]  /*53e0*/  ULOP3.LUT UR4, UR4, UR5, URZ, 0x3c, !UPT ;  /* 0x0000000504047292 */ /* 0x000fe2000f8e3c3f */
[----:B------:R-:W-:Y:S02]  /*53f0*/  IADD3 R42, -R25, UR11, R42 ;  /* 0x0000000b192a7c10 */ /* 0x000fe4000fffe12a */
[----:B------:R-:W-:Y:S01]  /*5400*/  IMAD.WIDE R38, R227, 0x100, RZ ;  /* 0x00000100e3267825 */ /* 0x000fe200078e02ff */
[----:B------:R-:W-:Y:S02]  /*5410*/  UIMAD UR5, UR6, -0x12, UR9 ;  /* 0xffffffee060578a4 */ /* 0x000fe4000f8e0209 */
[----:B------:R-:W-:Y:S01]  /*5420*/  @UP1 ULOP3.LUT UR4, UR4, 0x1, UR6, 0x78, !UPT ;  /* 0x0000000104041892 */ /* 0x000fe2000f8e7806 */
[----:B------:R-:W-:-:S02]  /*5430*/  IMAD R24, R24, -0x2, R29 ;  /* 0xfffffffe18187824 */ /* 0x000fc400078e021d */
[----:B------:R-:W-:Y:S01]  /*5440*/  VIADD R27, R27, UR8 ;  /* 0x000000081b1b7c36 */ /* 0x000fe20008000000 */
[----:B------:R-:W-:Y:S01]  /*5450*/  LOP3.LUT R43, R38, R43, R28, 0xfe, !PT ;  /* 0x0000002b262b7212 */ /* 0x000fe200078efe1c */
[----:B------:R-:W-:Y:S02]  /*5460*/  IMAD.IADD R41, R24, 0x1, -R41 ;  /* 0x0000000118297824 */ /* 0x000fe400078e0a29 */
[----:B------:R-:W-:Y:S01]  /*5470*/  IMAD.MOV.U32 R40, RZ, RZ, -0x1 ;  /* 0xffffffffff287424 */ /* 0x000fe200078e00ff */
[----:B0-----:R-:W-:Y:S06]  /*5480*/  @P0 BRA `(.L_x_32) ;  /* 0x0000008c00fc0947 */ /* 0x001fec0003800000 */
[----:B------:R-:W0:Y:S01]  /*5490*/  LDC.64 R28, c[0x0][0x5c8] ;  /* 0x00017200ff1c7b82 */ /* 0x000e220000000a00 */
[----:B------:R-:W-:Y:S01]  /*54a0*/  ULDC.64 UR6, c[0x0][0x5c0] ;  /* 0x0001700000067ab9 */ /* 0x000fe20000000a00 */
[----:B------:R-:W-:Y:S01]  /*54b0*/  BSSY B0, `(.L_x_32) ;  /* 0x00008fc000007945 */ /* 0x000fe20003800000 */
[-C--:B0-----:R-:W-:Y:S01]  /*54c0*/  IMAD R24, R39, R28.reuse, RZ ;  /* 0x0000001c27187224 */ /* 0x081fe200078e02ff */
[----:B------:R-:W-:Y:S01]  /*54d0*/  SHF.L.U64.HI R34, R28, 0x3, R29 ;  /* 0x000000031c227819 */ /* 0x000fe2000001021d */
[----:B------:R-:W-:-:S04]  /*54e0*/  IMAD.WIDE.U32 R26, R43, R28, R26 ;  /* 0x0000001c2b1a7225 */ /* 0x000fc800078e001a */
[----:B------:R-:W-:Y:S01]  /*54f0*/  IMAD R25, R43, R29, R24 ;  /* 0x0000001d2b197224 */ /* 0x000fe200078e0218 */
[----:B------:R-:W-:Y:S01]  /*5500*/  IADD3 R24, P3, R26, UR6, RZ ;  /* 0x000000061a187c10 */ /* 0x000fe2000ff7e0ff */
[C---:B------:R-:W-:Y:S01]  /*5510*/  IMAD.SHL.U32 R35, R28.reuse, 0x8, RZ ;  /* 0x000000081c237824 */ /* 0x040fe200078e00ff */
[----:B------:R-:W-:Y:S01]  /*5520*/  LEA R30, P2, R28, R26, 0x7 ;  /* 0x0000001a1c1e7211 */ /* 0x000fe200078438ff */
[----:B------:R-:W-:-:S03]  /*5530*/  IMAD.IADD R27, R27, 0x1, R25 ;  /* 0x000000011b1b7824 */ /* 0x000fc600078e0219 */
[----:B------:R-:W-:Y:S02]  /*5540*/  IADD3 R26, P1, P0, R26, UR6, R35 ;  /* 0x000000061a1a7c10 */ /* 0x000fe4000f83e023 */
[----:B------:R-:W-:Y:S02]  /*5550*/  IADD3.X R25, R27, UR7, RZ, P3, !PT ;  /* 0x000000071b197c10 */ /* 0x000fe40009ffe4ff */
[----:B------:R-:W-:Y:S02]  /*5560*/  FSETP.NEU.AND P3, PT, RZ, UR21, PT ;  /* 0x00000015ff007c0b */ /* 0x000fe4000bf6d000 */
[----:B------:R-:W-:Y:S02]  /*5570*/  LEA.HI.X R31, R28, R27, R29, 0x7, P2 ;  /* 0x0000001b1c1f7211 */ /* 0x000fe400010f3c1d */
[C---:B------:R-:W-:Y:S02]  /*5580*/  IADD3 R28, P2, R30.reuse, UR6, RZ ;  /* 0x000000061e1c7c10 */ /* 0x040fe4000ff5e0ff */
[----:B------:R-:W-:-:S02]  /*5590*/  IADD3 R30, P5, P6, R30, UR6, R35 ;  /* 0x000000061e1e7c10 */ /* 0x000fc4000febe023 */
[----:B------:R-:W-:Y:S02]  /*55a0*/  IADD3.X R29, R31, UR7, RZ, P2, !PT ;  /* 0x000000071f1d7c10 */ /* 0x000fe400097fe4ff */
[--C-:B------:R-:W-:Y:S02]  /*55b0*/  IADD3.X R27, R27, UR7, R34.reuse, P1, P0 ;  /* 0x000000071b1b7c10 */ /* 0x100fe40008fe0422 */
[----:B------:R-:W-:Y:S01]  /*55c0*/  IADD3.X R31, R31, UR7, R34, P5, P6 ;  /* 0x000000071f1f7c10 */ /* 0x000fe2000afec422 */
[----:B------:R-:W-:Y:S06]  /*55d0*/  @!P3 BRA `(.L_x_33) ;  /* 0x0000006c001cb947 */ /* 0x000fec0003800000 */
[----:B------:R-:W-:Y:S01]  /*55e0*/  ULDC.64 UR8, c[0x0][0x5b8] ;  /* 0x00016e0000087ab9 */ /* 0x000fe20000000a00 */
[----:B------:R-:W-:Y:S01]  /*55f0*/  ISETP.GE.AND P0, PT, R42, 0x1, PT ;  /* 0x000000012a00780c */ /* 0x000fe20003f06270 */
[----:B------:R-:W-:Y:S02]  /*5600*/  UIMAD UR6, UR10, UR8, URZ ;  /* 0x000000080a0672a4 */ /* 0x000fe4000f8e023f */
[----:B------:R-:W-:Y:S01]  /*5610*/  IMAD.U32 R35, RZ, RZ, UR8 ;  /* 0x00000008ff237e24 */ /* 0x000fe2000f8e00ff */
[----:B------:R-:W-:Y:S01]  /*5620*/  BSSY B1, `(.L_x_34) ;  /* 0x0000010000017945 */ /* 0x000fe20003800000 */
[----:B------:R-:W-:Y:S01]  /*5630*/  ISETP.LT.OR P3, PT, R41, 0x1, !P0 ;  /* 0x000000012900780c */ /* 0x000fe20004761670 */
[----:B------:R-:W-:Y:S02]  /*5640*/  UIMAD UR6, UR22, UR9, UR6 ;  /* 0x00000009160672a4 */ /* 0x000fe4000f8e0206 */
[----:B------:R-:W-:Y:S01]  /*5650*/  IMAD.WIDE.U32 R32, R35, UR22, R32 ;  /* 0x0000001623207c25 */ /* 0x000fe2000f8e0020 */
[----:B------:R-:W-:-:S03]  /*5660*/  ULDC.64 UR8, c[0x0][0x5a8] ;  /* 0x00016a0000087ab9 */ /* 0x000fc60000000a00 */
[----:B------:R-:W-:Y:S02]  /*5670*/  IMAD.MOV.U32 R36, RZ, RZ, R32 ;  /* 0x000000ffff247224 */ /* 0x000fe400078e0020 */
[----:B------:R-:W-:Y:S01]  /*5680*/  VIADD R37, R33, UR6 ;  /* 0x0000000621257c36 */ /* 0x000fe20008000000 */
[----:B------:R-:W-:Y:S02]  /*5690*/  ULDC.64 UR6, c[0x0][0x5b0] ;  /* 0x00016c0000067ab9 */ /* 0x000fe40000000a00 */
[----:B------:R-:W-:Y:S02]  /*56a0*/  IMAD R34, R39, UR6, RZ ;  /* 0x0000000627227c24 */ /* 0x000fe4000f8e02ff */
[----:B------:R-:W-:-:S04]  /*56b0*/  IMAD.WIDE.U32 R32, R43, UR6, R36 ;  /* 0x000000062b207c25 */ /* 0x000fc8000f8e0024 */
[--C-:B------:R-:W-:Y:S01]  /*56c0*/  IMAD R35, R43, UR7, R34.reuse ;  /* 0x000000072b237c24 */ /* 0x100fe2000f8e0222 */
[----:B------:R-:W-:Y:S02]  /*56d0*/  IADD3 R32, P1, R32, UR8, RZ ;  /* 0x0000000820207c10 */ /* 0x000fe4000ff3e0ff */
[----:B------:R-:W-:Y:S02]  /*56e0*/  PRMT R34, RZ, 0x7610, R34 ;  /* 0x00007610ff227816 */ /* 0x000fe40000000022 */
[----:B------:R-:W-:Y:S01]  /*56f0*/  IADD3.X R33, R33, UR9, R35, P1, !PT ;  /* 0x0000000921217c10 */ /* 0x000fe20008ffe423 */
[----:B------:R-:W-:Y:S08]  /*5700*/  @P3 BRA `(.L_x_35) ;  /* 0x0000000000043947 */ /* 0x000ff00003800000 */
[----:B------:R0:W5:Y:S02]  /*5710*/  LDG.E.U8 R34, desc[UR16][R32.64] ;  /* 0x0000001020227981 */ /* 0x000164000c1e1100 */
.L_x_35:
[----:B------:R-:W-:Y:S05]  /*5720*/  BSYNC B1 ;  /* 0x0000000000017941 */ /* 0x000fea0003800000 */
.L_x_34:
[----:B-----5:R-:W-:Y:S01]  /*5730*/  LOP3.LUT R34, R34, 0xff, RZ, 0xc0, !PT ;  /* 0x000000ff22227812 */ /* 0x020fe200078ec0ff */
[----:B------:R-:W-:Y:S01]  /*5740*/  BSSY B1, `(.L_x_36) ;  /* 0x000000b000017945 */ /* 0x000fe20003800000 */
[----:B------:R-:W-:Y:S02]  /*5750*/  ISETP.LT.OR P2, PT, R41, 0x2, !P0 ;  /* 0x000000022900780c */ /* 0x000fe40004741670 */
[----:B------:R-:W-:-:S05]  /*5760*/  F2FP.F16.E5M2.UNPACK_B R34, R34 ;  /* 0x00000022ff22723e */ /* 0x000fca00020004ff */
[----:B------:R-:W-:-:S05]  /*5770*/  HADD2.F32 R34, -RZ, R34.H0_H0 ;  /* 0x20000022ff227230 */ /* 0x000fca0000004100 */
[----:B------:R-:W-:Y:S01]  /*5780*/  FMUL R35, R34, UR21 ;  /* 0x0000001522237c20 */ /* 0x000fe20008400000 */
[----:B------:R-:W-:-:S03]  /*5790*/  PRMT R34, RZ, 0x7610, R34 ;  /* 0x00007610ff227816 */ /* 0x000fc60000000022 */
[----:B------:R-:W-:-:S05]  /*57a0*/  FFMA R35, R226, UR20, R35 ;  /* 0x00000014e2237c23 */ /* 0x000fca0008000023 */
[----:B------:R-:W-:-:S05]  /*57b0*/  F2FP.SATFINITE.E5M2.F32.PACK_AB_MERGE_C R35, RZ, R35, RZ ;  /* 0x00000023ff23723e */ /* 0x000fca00048060ff */
[----:B------:R1:W-:Y:S01]  /*57c0*/  @!P3 STG.E.U8 desc[UR16][R24.64], R35 ;  /* 0x000000231800b986 */ /* 0x0003e2000c101110 */
[----:B------:R-:W-:Y:S05]  /*57d0*/  @P2 BRA `(.L_x_37) ;  /* 0x0000000000042947 */ /* 0x000fea0003800000 */
[----:B------:R2:W5:Y:S02]  /*57e0*/  LDG.E.U8 R34, desc[UR16][R32.64+0x1] ;  /* 0x0000011020227981 */ /* 0x000564000c1e1100 */
.L_x_37:
[----:B------:R-:W-:Y:S05]  /*57f0*/  BSYNC B1 ;  /* 0x0000000000017941 */ /* 0x000fea0003800000 */
.L_x_36:
[----:B-----5:R-:W-:Y:S01]  /*5800*/  LOP3.LUT R34, R34, 0xff, RZ, 0xc0, !PT ;  /* 0x000000ff22227812 */ /* 0x020fe200078ec0ff */
[----:B------:R-:W-:Y:S01]  /*5810*/  BSSY B1, `(.L_x_38) ;  /* 0x0000013000017945 */ /* 0x000fe20003800000 */
[----:B------:R-:W-:Y:S02]  /*5820*/  IADD3 R45, P1, R43, 0x8, RZ ;  /* 0x000000082b2d7810 */ /* 0x000fe40007f3e0ff */
[----:B------:R-:W-:-:S03]  /*5830*/  F2FP.F16.E5M2.UNPACK_B R34, R34 ;  /* 0x00000022ff22723e */ /* 0x000fc600020004ff */
[----:B-1----:R-:W-:Y:S01]  /*5840*/  IMAD.X R35, RZ, RZ, R39, P1 ;  /* 0x000000ffff237224 */ /* 0x002fe200008e0627 */
[----:B------:R-:W-:Y:S01]  /*5850*/  ISETP.GE.AND P1, PT, R42, 0x9, PT ;  /* 0x000000092a00780c */ /* 0x000fe20003f26270 */
[----:B------:R-:W-:Y:S02]  /*5860*/  HADD2.F32 R34, -RZ, R34.H0_H0 ;  /* 0x20000022ff227230 */ /* 0x000fe40000004100 */
[----:B------:R-:W-:Y:S01]  /*5870*/  IMAD R46, R35, UR6, RZ ;  /* 0x00000006232e7c24 */ /* 0x000fe2000f8e02ff */
[----:B------:R-:W-:Y:S02]  /*5880*/  ISETP.LT.OR P5, PT, R41, 0x1, !P1 ;  /* 0x000000012900780c */ /* 0x000fe40004fa1670 */
[----:B------:R-:W-:Y:S01]  /*5890*/  FMUL R44, R34, UR21 ;  /* 0x00000015222c7c20 */ /* 0x000fe20008400000 */
[----:B------:R-:W-:-:S04]  /*58a0*/  IMAD.WIDE.U32 R34, R45, UR6, R36 ;  /* 0x000000062d227c25 */ /* 0x000fc8000f8e0024 */
[----:B------:R-:W-:Y:S01]  /*58b0*/  FFMA R44, R225, UR20, R44 ;  /* 0x00000014e12c7c23 */ /* 0x000fe2000800002c */
[----:B------:R-:W-:Y:S01]  /*58c0*/  IMAD R45, R45, UR7, R46 ;  /* 0x000000072d2d7c24 */ /* 0x000fe2000f8e022e */
[----:B------:R-:W-:-:S03]  /*58d0*/  IADD3 R34, P3, R34, UR8, RZ ;  /* 0x0000000822227c10 */ /* 0x000fc6000ff7e0ff */
[----:B------:R-:W-:Y:S02]  /*58e0*/  F2FP.SATFINITE.E5M2.F32.PACK_AB_MERGE_C R47, RZ, R44, RZ ;  /* 0x0000002cff2f723e */ /* 0x000fe400048060ff */
[----:B------:R-:W-:Y:S02]  /*58f0*/  IADD3.X R35, R35, UR9, R45, P3, !PT ;  /* 0x0000000923237c10 */ /* 0x000fe40009ffe42d */
[----:B------:R-:W-:Y:S01]  /*5900*/  PRMT R44, RZ, 0x7610, R44 ;  /* 0x00007610ff2c7816 */ /* 0x000fe2000000002c */
[----:B------:R1:W-:Y:S01]  /*5910*/  @!P2 STG.E.U8 desc[UR16][R24.64+0x1], R47 ;  /* 0x0000012f1800a986 */ /* 0x0003e2000c101110 */
[----:B------:R-:W-:Y:S05]  /*5920*/  @P5 BRA `(.L_x_39) ;  /* 0x0000000000045947 */ /* 0x000fea0003800000 */
[----:B------:R4:W5:Y:S02]  /*5930*/  LDG.E.U8 R44, desc[UR16][R34.64] ;  /* 0x00000010222c7981 */ /* 0x000964000c1e1100 */
.L_x_39:
[----:B------:R-:W-:Y:S05]  /*5940*/  BSYNC B1 ;  /* 0x0000000000017941 */ /* 0x000fea0003800000 */
.L_x_38:
        /* <DEDUP_REMOVED lines=12> */
.L_x_41:
[----:B------:R-:W-:Y:S05]  /*5a10*/  BSYNC B1 ;  /* 0x0000000000017941 */ /* 0x000fea0003800000 */
.L_x_40:
[----:B-----5:R-:W-:Y:S01]  /*5a20*/  LOP3.LUT R44, R44, 0xff, RZ, 0xc0, !PT ;  /* 0x000000ff2c2c7812 */ /* 0x020fe200078ec0ff */
[----:B------:R-:W-:Y:S01]  /*5a30*/  BSSY B1, `(.L_x_42) ;  /* 0x000000b000017945 */ /* 0x000fe20003800000 */
[----:B------:R-:W-:Y:S02]  /*5a40*/  ISETP.LT.OR P3, PT, R41, 0x9, !P0 ;  /* 0x000000092900780c */ /* 0x000fe40004761670 */
[----:B------:R-:W-:-:S05]  /*5a50*/  F2FP.F16.E5M2.UNPACK_B R44, R44 ;  /* 0x0000002cff2c723e */ /* 0x000fca00020004ff */
[----:B------:R-:W-:-:S05]  /*5a60*/  HADD2.F32 R44, -RZ, R44.H0_H0 ;  /* 0x2000002cff2c7230 */ /* 0x000fca0000004100 */
[----:B------:R-:W-:-:S04]  /*5a70*/  FMUL R44, R44, UR21 ;  /* 0x000000152c2c7c20 */ /* 0x000fc80008400000 */
[----:B------:R-:W-:-:S05]  /*5a80*/  FFMA R44, R223, UR20, R44 ;  /* 0x00000014df2c7c23 */ /* 0x000fca000800002c */
[----:B0-----:R-:W-:Y:S02]  /*5a90*/  F2FP.SATFINITE.E5M2.F32.PACK_AB_MERGE_C R45, RZ, R44, RZ ;  /* 0x0000002cff2d723e */ /* 0x001fe400048060ff */
[----:B------:R-:W-:-:S03]  /*5aa0*/  PRMT R44, RZ, 0x7610, R44 ;  /* 0x00007610ff2c7816 */ /* 0x000fc6000000002c */
[----:B------:R0:W-:Y:S01]  /*5ab0*/  @!P2 STG.E.U8 desc[UR16][R26.64+0x1], R45 ;  /* 0x0000012d1a00a986 */ /* 0x0001e2000c101110 */
[----:B------:R-:W-:Y:S05]  /*5ac0*/  @P3 BRA `(.L_x_43) ;  /* 0x0000000000043947 */ /* 0x000fea0003800000 */
[----:B------:R0:W5:Y:S02]  /*5ad0*/  LDG.E.U8 R44, desc[UR16][R32.64+0x8] ;  /* 0x00000810202c7981 */ /* 0x000164000c1e1100 */
.L_x_43:
[----:B------:R-:W-:Y:S05]  /*5ae0*/  BSYNC B1 ;  /* 0x0000000000017941 */ /* 0x000fea0003800000 */
.L_x_42:
[----:B-----5:R-:W-:Y:S01]  /*5af0*/  LOP3.LUT R44, R44, 0xff, RZ, 0xc0, !PT ;  /* 0x000000ff2c2c7812 */ /* 0x020fe200078ec0ff */
[----:B------:R-:W-:Y:S01]  /*5b00*/  BSSY B1, `(.L_x_44) ;  /* 0x000000b000017945 */ /* 0x000fe20003800000 */
[----:B------:R-:W-:Y:S02]  /*5b10*/  ISETP.LT.OR P2, PT, R41, 0xa, !P0 ;  /* 0x0000000a2900780c */ /* 0x000fe40004741670 */
[----:B------:R-:W-:-:S05]  /*5b20*/  F2FP.F16.E5M2.UNPACK_B R44, R44 ;  /* 0x0000002cff2c723e */ /* 0x000fca00020004ff */
[----:B------:R-:W-:-:S05]  /*5b30*/  HADD2.F32 R44, -RZ, R44.H0_H0 ;  /* 0x2000002cff2c7230 */ /* 0x000fca0000004100 */
[----:B0-----:R-:W-:Y:S01]  /*5b40*/  FMUL R45, R44, UR21 ;  /* 0x000000152c2d7c20 */ /* 0x001fe20008400000 */
[----:B------:R-:W-:-:S03]  /*5b50*/  PRMT R44, RZ, 0x7610, R44 ;  /* 0x00007610ff2c7816 */ /* 0x000fc6000000002c */
[----:B------:R-:W-:-:S05]  /*5b60*/  FFMA R45, R222, UR20, R45 ;  /* 0x00000014de2d7c23 */ /* 0x000fca000800002d */
[----:B------:R-:W-:-:S05]  /*5b70*/  F2FP.SATFINITE.E5M2.F32.PACK_AB_MERGE_C R45, RZ, R45, RZ ;  /* 0x0000002dff2d723e */ /* 0x000fca00048060ff */
[----:B------:R0:W-:Y:S01]  /*5b80*/  @!P3 STG.E.U8 desc[UR16][R24.64+0x8], R45 ;  /* 0x0000082d1800b986 */ /* 0x0001e2000c101110 */
[----:B------:R-:W-:Y:S05]  /*5b90*/  @P2 BRA `(.L_x_45) ;  /* 0x0000000000042947 */ /* 0x000fea0003800000 */
[----:B------:R0:W5:Y:S02]  /*5ba0*/  LDG.E.U8 R44, desc[UR16][R32.64+0x9] ;  /* 0x00000910202c7981 */ /* 0x000164000c1e1100 */
.L_x_45:
[----:B------:R-:W-:Y:S05]  /*5bb0*/  BSYNC B1 ;  /* 0x0000000000017941 */ /* 0x000fea0003800000 */
.L_x_44:
        /* <DEDUP_REMOVED lines=12> */
.L_x_47:
[----:B------:R-:W-:Y:S05]  /*5c80*/  BSYNC B1 ;  /* 0x0000000000017941 */ /* 0x000fea0003800000 */
.L_x_46:
        /* <DEDUP_REMOVED lines=12> */
.L_x_49:
[----:B------:R-:W-:Y:S05]  /*5d50*/  BSYNC B1 ;  /* 0x0000000000017941 */ /* 0x000fea0003800000 */
.L_x_48:
        /* <DEDUP_REMOVED lines=12> */
.L_x_51:
[----:B------:R-:W-:Y:S05]  /*5e20*/  BSYNC B1 ;  /* 0x0000000000017941 */ /* 0x000fea0003800000 */
.L_x_50:
        /* <DEDUP_REMOVED lines=12> */
.L_x_53:
[----:B------:R-:W-:Y:S05]  /*5ef0*/  BSYNC B1 ;  /* 0x0000000000017941 */ /* 0x000fea0003800000 */
.L_x_52:
        /* <DEDUP_REMOVED lines=12> */
.L_x_55:
[----:B------:R-:W-:Y:S05]  /*5fc0*/  BSYNC B1 ;  /* 0x0000000000017941 */ /* 0x000fea0003800000 */
.L_x_54:
        /* <DEDUP_REMOVED lines=12> */
.L_x_57:
[----:B------:R-:W-:Y:S05]  /*6090*/  BSYNC B1 ;  /* 0x0000000000017941 */ /* 0x000fea0003800000 */
.L_x_56:
        /* <DEDUP_REMOVED lines=12> */
.L_x_59:
[----:B------:R-:W-:Y:S05]  /*6160*/  BSYNC B1 ;  /* 0x0000000000017941 */ /* 0x000fea0003800000 */
.L_x_58:
        /* <DEDUP_REMOVED lines=12> */
.L_x_61:
[----:B------:R-:W-:Y:S05]  /*6230*/  BSYNC B1 ;  /* 0x0000000000017941 */ /* 0x000fea0003800000 */
.L_x_60:
        /* <DEDUP_REMOVED lines=12> */
.L_x_63:
[----:B------:R-:W-:Y:S05]  /*6300*/  BSYNC B1 ;  /* 0x0000000000017941 */ /* 0x000fea0003800000 */
.L_x_62:
        /* <DEDUP_REMOVED lines=12> */
.L_x_65:
[----:B------:R-:W-:Y:S05]  /*63d0*/  BSYNC B1 ;  /* 0x0000000000017941 */ /* 0x000fea0003800000 */
.L_x_64:
        /* <DEDUP_REMOVED lines=12> */
.L_x_67:
[----:B------:R-:W-:Y:S05]  /*64a0*/  BSYNC B1 ;  /* 0x0000000000017941 */ /* 0x000fea0003800000 */
.L_x_66:
        /* <DEDUP_REMOVED lines=12> */
.L_x_69:
[----:B------:R-:W-:Y:S05]  /*6570*/  BSYNC B1 ;  /* 0x0000000000017941 */ /* 0x000fea0003800000 */
.L_x_68:
        /* <DEDUP_REMOVED lines=12> */
.L_x_71:
[----:B------:R-:W-:Y:S05]  /*6640*/  BSYNC B1 ;  /* 0x0000000000017941 */ /* 0x000fea0003800000 */
.L_x_70:
        /* <DEDUP_REMOVED lines=12> */
.L_x_73:
[----:B------:R-:W-:Y:S05]  /*6710*/  BSYNC B1 ;  /* 0x0000000000017941 */ /* 0x000fea0003800000 */
.L_x_72:
        /* <DEDUP_REMOVED lines=12> */
.L_x_75:
[----:B------:R-:W-:Y:S05]  /*67e0*/  BSYNC B1 ;  /* 0x0000000000017941 */ /* 0x000fea0003800000 */
.L_x_74:
        /* <DEDUP_REMOVED lines=12> */
.L_x_77:
[----:B------:R-:W-:Y:S05]  /*68b0*/  BSYNC B1 ;  /* 0x0000000000017941 */ /* 0x000fea0003800000 */
.L_x_76:
        /* <DEDUP_REMOVED lines=12> */
.L_x_79:
[----:B------:R-:W-:Y:S05]  /*6980*/  BSYNC B1 ;  /* 0x0000000000017941 */ /* 0x000fea0003800000 */
.L_x_78:
        /* <DEDUP_REMOVED lines=12> */
.L_x_81:
[----:B------:R-:W-:Y:S05]  /*6a50*/  BSYNC B1 ;  /* 0x0000000000017941 */ /* 0x000fea0003800000 */
.L_x_80:
        /* <DEDUP_REMOVED lines=12> */
.L_x_83:
[----:B------:R-:W-:Y:S05]  /*6b20*/  BSYNC B1 ;  /* 0x0000000000017941 */ /* 0x000fea0003800000 */
.L_x_82:
        /* <DEDUP_REMOVED lines=12> */
.L_x_85:
[----:B------:R-:W-:Y:S05]  /*6bf0*/  BSYNC B1 ;  /* 0x0000000000017941 */ /* 0x000fea0003800000 */
.L_x_84:
        /* <DEDUP_REMOVED lines=12> */
.L_x_87:
[----:B------:R-:W-:Y:S05]  /*6cc0*/  BSYNC B1 ;  /* 0x0000000000017941 */ /* 0x000fea0003800000 */
.L_x_86:
        /* <DEDUP_REMOVED lines=12> */
.L_x_89:
[----:B------:R-:W-:Y:S05]  /*6d90*/  BSYNC B1 ;  /* 0x0000000000017941 */ /* 0x000fea0003800000 */
.L_x_88:
        /* <DEDUP_REMOVED lines=12> */
.L_x_91:
[----:B------:R-:W-:Y:S05]  /*6e60*/  BSYNC B1 ;  /* 0x0000000000017941 */ /* 0x000fea0003800000 */
.L_x_90:
        /* <DEDUP_REMOVED lines=12> */
.L_x_93:
[----:B------:R-:W-:Y:S05]  /*6f30*/  BSYNC B1 ;  /* 0x0000000000017941 */ /* 0x000fea0003800000 */
.L_x_92:
        /* <DEDUP_REMOVED lines=12> */
.L_x_95:
[----:B------:R-:W-:Y:S05]  /*7000*/  BSYNC B1 ;  /* 0x0000000000017941 */ /* 0x000fea0003800000 */
.L_x_94:
        /* <DEDUP_REMOVED lines=12> */
.L_x_97:
[----:B------:R-:W-:Y:S05]  /*70d0*/  BSYNC B1 ;  /* 0x0000000000017941 */ /* 0x000fea0003800000 */
.L_x_96:
        /* <DEDUP_REMOVED lines=12> */
.L_x_99:
[----:B------:R-:W-:Y:S05]  /*71a0*/  BSYNC B1 ;  /* 0x0000000000017941 */ /* 0x000fea0003800000 */
.L_x_98:
        /* <DEDUP_REMOVED lines=12> */
.L_x_101:
[----:B------:R-:W-:Y:S05]  /*7270*/  BSYNC B1 ;  /* 0x0000000000017941 */ /* 0x000fea0003800000 */
.L_x_100:
        /* <DEDUP_REMOVED lines=12> */
.L_x_103:
[----:B------:R-:W-:Y:S05]  /*7340*/  BSYNC B1 ;  /* 0x0000000000017941 */ /* 0x000fea0003800000 */
.L_x_102:
        /* <DEDUP_REMOVED lines=12> */
.L_x_105:
[----:B------:R-:W-:Y:S05]  /*7410*/  BSYNC B1 ;  /* 0x0000000000017941 */ /* 0x000fea0003800000 */
.L_x_104:
        /* <DEDUP_REMOVED lines=12> */
.L_x_107:
[----:B------:R-:W-:Y:S05]  /*74e0*/  BSYNC B1 ;  /* 0x0000000000017941 */ /* 0x000fea0003800000 */
.L_x_106:
        /* <DEDUP_REMOVED lines=12> */
.L_x_109:
[----:B------:R-:W-:Y:S05]  /*75b0*/  BSYNC B1 ;  /* 0x0000000000017941 */ /* 0x000fea0003800000 */
.L_x_108:
        /* <DEDUP_REMOVED lines=12> */
.L_x_111:
[----:B------:R-:W-:Y:S05]  /*7680*/  BSYNC B1 ;  /* 0x0000000000017941 */ /* 0x000fea0003800000 */
.L_x_110:
        /* <DEDUP_REMOVED lines=12> */
.L_x_113:
[----:B------:R-:W-:Y:S05]  /*7750*/  BSYNC B1 ;  /* 0x0000000000017941 */ /* 0x000fea0003800000 */
.L_x_112:
        /* <DEDUP_REMOVED lines=12> */
.L_x_115:
[----:B------:R-:W-:Y:S05]  /*7820*/  BSYNC B1 ;  /* 0x0000000000017941 */ /* 0x000fea0003800000 */
.L_x_114:
        /* <DEDUP_REMOVED lines=12> */
.L_x_117:
[----:B------:R-:W-:Y:S05]  /*78f0*/  BSYNC B1 ;  /* 0x0000000000017941 */ /* 0x000fea0003800000 */
.L_x_116:
        /* <DEDUP_REMOVED lines=12> */
.L_x_119:
[----:B------:R-:W-:Y:S05]  /*79c0*/  BSYNC B1 ;  /* 0x0000000000017941 */ /* 0x000fea0003800000 */
.L_x_118:
        /* <DEDUP_REMOVED lines=12> */
.L_x_121:
[----:B------:R-:W-:Y:S05]  /*7a90*/  BSYNC B1 ;  /* 0x0000000000017941 */ /* 0x000fea0003800000 */
.L_x_120:
        /* <DEDUP_REMOVED lines=12> */
.L_x_123:
[----:B------:R-:W-:Y:S05]  /*7b60*/  BSYNC B1 ;  /* 0x0000000000017941 */ /* 0x000fea0003800000 */
.L_x_122:
        /* <DEDUP_REMOVED lines=12> */
.L_x_125:
[----:B------:R-:W-:Y:S05]  /*7c30*/  BSYNC B1 ;  /* 0x0000000000017941 */ /* 0x000fea0003800000 */
.L_x_124:
        /* <DEDUP_REMOVED lines=12> */
.L_x_127:
[----:B------:R-:W-:Y:S05]  /*7d00*/  BSYNC B1 ;  /* 0x0000000000017941 */ /* 0x000fea0003800000 */
.L_x_126:
        /* <DEDUP_REMOVED lines=12> */
.L_x_129:
[----:B------:R-:W-:Y:S05]  /*7dd0*/  BSYNC B1 ;  /* 0x0000000000017941 */ /* 0x000fea0003800000 */
.L_x_128:
        /* <DEDUP_REMOVED lines=12> */
.L_x_131:
[----:B------:R-:W-:Y:S05]  /*7ea0*/  BSYNC B1 ;  /* 0x0000000000017941 */ /* 0x000fea0003800000 */
.L_x_130:
        /* <DEDUP_REMOVED lines=12> */
.L_x_133:
[----:B------:R-:W-:Y:S05]  /*7f70*/  BSYNC B1 ;  /* 0x0000000000017941 */ /* 0x000fea0003800000 */
.L_x_132:
        /* <DEDUP_REMOVED lines=12> */
.L_x_135:
[----:B------:R-:W-:Y:S05]  /*8040*/  BSYNC B1 ;  /* 0x0000000000017941 */ /* 0x000fea0003800000 */
.L_x_134:
        /* <DEDUP_REMOVED lines=12> */
.L_x_137:
[----:B------:R-:W-:Y:S05]  /*8110*/  BSYNC B1 ;  /* 0x0000000000017941 */ /* 0x000fea0003800000 */
.L_x_136:
        /* <DEDUP_REMOVED lines=12> */
.L_x_139:
[----:B------:R-:W-:Y:S05]  /*81e0*/  BSYNC B1 ;  /* 0x0000000000017941 */ /* 0x000fea0003800000 */
.L_x_138:
        /* <DEDUP_REMOVED lines=12> */
.L_x_141:
[----:B------:R-:W-:Y:S05]  /*82b0*/  BSYNC B1 ;  /* 0x0000000000017941 */ /* 0x000fea0003800000 */
.L_x_140:
        /* <DEDUP_REMOVED lines=12> */
.L_x_143:
[----:B------:R-:W-:Y:S05]  /*8380*/  BSYNC B1 ;  /* 0x0000000000017941 */ /* 0x000fea0003800000 */
.L_x_142:
        /* <DEDUP_REMOVED lines=12> */
.L_x_145:
[----:B------:R-:W-:Y:S05]  /*8450*/  BSYNC B1 ;  /* 0x0000000000017941 */ /* 0x000fea0003800000 */
.L_x_144:
        /* <DEDUP_REMOVED lines=12> */
.L_x_147:
[----:B------:R-:W-:Y:S05]  /*8520*/  BSYNC B1 ;  /* 0x0000000000017941 */ /* 0x000fea0003800000 */
.L_x_146:
        /* <DEDUP_REMOVED lines=12> */
.L_x_149:
[----:B------:R-:W-:Y:S05]  /*85f0*/  BSYNC B1 ;  /* 0x0000000000017941 */ /* 0x000fea0003800000 */
.L_x_148:
        /* <DEDUP_REMOVED lines=12> */
.L_x_151:
[----:B------:R-:W-:Y:S05]  /*86c0*/  BSYNC B1 ;  /* 0x0000000000017941 */ /* 0x000fea0003800000 */
.L_x_150:
        /* <DEDUP_REMOVED lines=12> */
.L_x_153:
[----:B------:R-:W-:Y:S05]  /*8790*/  BSYNC B1 ;  /* 0x0000000000017941 */ /* 0x000fea0003800000 */
.L_x_152:
        /* <DEDUP_REMOVED lines=12> */
.L_x_155:
[----:B------:R-:W-:Y:S05]  /*8860*/  BSYNC B1 ;  /* 0x0000000000017941 */ /* 0x000fea0003800000 */
.L_x_154:
        /* <DEDUP_REMOVED lines=12> */
.L_x_157:
[----:B------:R-:W-:Y:S05]  /*8930*/  BSYNC B1 ;  /* 0x0000000000017941 */ /* 0x000fea0003800000 */
.L_x_156:
[----:B-----5:R-:W-:Y:S01]  /*8940*/  LOP3.LUT R44, R44, 0xff, RZ, 0xc0, !PT ;  /* 0x000000ff2c2c7812 */ /* 0x020fe200078ec0ff */
[----:B------:R-:W-:Y:S01]  /*8950*/  BSSY B1, `(.L_x_158) ;  /* 0x000000b000017945 */ /* 0x000fe20003800000 */
[----:B------:R-:W-:Y:S02]  /*8960*/  ISETP.LT.OR P2, PT, R41, 0x79, !P1 ;  /* 0x000000792900780c */ /* 0x000fe40004f41670 */
[----:B------:R-:W-:Y:S02]  /*8970*/  F2FP.F16.E5M2.UNPACK_B R44, R44 ;  /* 0x0000002cff2c723e */ /* 0x000fe400020004ff */
[----:B0-2---:R-:W-:-:S03]  /*8980*/  PRMT R32, RZ, 0x7610, R32 ;  /* 0x00007610ff207816 */ /* 0x005fc60000000020 */
[----:B------:R-:W-:-:S05]  /*8990*/  HADD2.F32 R44, -RZ, R44.H0_H0 ;  /* 0x2000002cff2c7230 */ /* 0x000fca0000004100 */
[----:B------:R-:W-:-:S04]  /*89a0*/  FMUL R44, R44, UR21 ;  /* 0x000000152c2c7c20 */ /* 0x000fc80008400000 */
[----:B------:R-:W-:-:S05]  /*89b0*/  FFMA R44, R165, UR20, R44 ;  /* 0x00000014a52c7c23 */ /* 0x000fca000800002c */
[----:B------:R-:W-:-:S05]  /*89c0*/  F2FP.SATFINITE.E5M2.F32.PACK_AB_MERGE_C R33, RZ, R44, RZ ;  /* 0x0000002cff21723e */ /* 0x000fca00048060ff */
[----:B------:R0:W-:Y:S01]  /*89d0*/  @!P0 STG.E.U8 desc[UR16][R24.64+0x79], R33 ;  /* 0x0000792118008986 */ /* 0x0001e2000c101110 */
[----:B------:R-:W-:Y:S05]  /*89e0*/  @P2 BRA `(.L_x_159) ;  /* 0x0000000000042947 */ /* 0x000fea0003800000 */
[----:B------:R2:W5:Y:S02]  /*89f0*/  LDG.E.U8 R32, desc[UR16][R34.64+0x78] ;  /* 0x0000781022207981 */ /* 0x000564000c1e1100 */
.L_x_159:
[----:B------:R-:W-:Y:S05]  /*8a00*/  BSYNC B1 ;  /* 0x0000000000017941 */ /* 0x000fea0003800000 */
.L_x_158:
[----:B-----5:R-:W-:Y:S01]  /*8a10*/  LOP3.LUT R32, R32, 0xff, RZ, 0xc0, !PT ;  /* 0x000000ff20207812 */ /* 0x020fe200078ec0ff */
[----:B------:R-:W-:Y:S01]  /*8a20*/  BSSY B1, `(.L_x_160) ;  /* 0x000000b000017945 */ /* 0x000fe20003800000 */
[----:B------:R-:W-:Y:S02]  /*8a30*/  ISETP.LT.OR P1, PT, R41, 0x7a, !P1 ;  /* 0x0000007a2900780c */ /* 0x000fe40004f21670 */
[----:B------:R-:W-:Y:S02]  /*8a40*/  F2FP.F16.E5M2.UNPACK_B R32, R32 ;  /* 0x00000020ff20723e */ /* 0x000fe400020004ff */
[----:B01----:R-:W-:-:S03]  /*8a50*/  PRMT R24, RZ, 0x7610, R24 ;  /* 0x00007610ff187816 */ /* 0x003fc60000000018 */
[----:B------:R-:W-:-:S05]  /*8a60*/  HADD2.F32 R32, -RZ, R32.H0_H0 ;  /* 0x20000020ff207230 */ /* 0x000fca0000004100 */
[----:B------:R-:W-:-:S04]  /*8a70*/  FMUL R25, R32, UR21 ;  /* 0x0000001520197c20 */ /* 0x000fc80008400000 */
[----:B------:R-:W-:-:S05]  /*8a80*/  FFMA R25, R164, UR20, R25 ;  /* 0x00000014a4197c23 */ /* 0x000fca0008000019 */
[----:B------:R-:W-:-:S05]  /*8a90*/  F2FP.SATFINITE.E5M2.F32.PACK_AB_MERGE_C R25, RZ, R25, RZ ;  /* 0x00000019ff19723e */ /* 0x000fca00048060ff */
[----:B------:R0:W-:Y:S01]  /*8aa0*/  @!P2 STG.E.U8 desc[UR16][R26.64+0x78], R25 ;  /* 0x000078191a00a986 */ /* 0x0001e2000c101110 */
[----:B------:R-:W-:Y:S05]  /*8ab0*/  @P1 BRA `(.L_x_161) ;  /* 0x0000000000041947 */ /* 0x000fea0003800000 */
[----:B------:R1:W5:Y:S02]  /*8ac0*/  LDG.E.U8 R24, desc[UR16][R34.64+0x79] ;  /* 0x0000791022187981 */ /* 0x000364000c1e1100 */
.L_x_161:
[----:B------:R-:W-:Y:S05]  /*8ad0*/  BSYNC B1 ;  /* 0x0000000000017941 */ /* 0x000fea0003800000 */
.L_x_160:
[----:B-----5:R-:W-:Y:S01]  /*8ae0*/  LOP3.LUT R24, R24, 0xff, RZ, 0xc0, !PT ;  /* 0x000000ff18187812 */ /* 0x020fe200078ec0ff */
[----:B------:R-:W-:Y:S01]  /*8af0*/  BSSY B1, `(.L_x_162) ;  /* 0x0000013000017945 */ /* 0x000fe20003800000 */
[----:B------:R-:W-:Y:S02]  /*8b00*/  IADD3 R33, P0, R43, 0x80, RZ ;  /* 0x000000802b217810 */ /* 0x000fe40007f1e0ff */
[----:B------:R-:W-:-:S03]  /*8b10*/  F2FP.F16.E5M2.UNPACK_B R24, R24 ;  /* 0x00000018ff18723e */ /* 0x000fc600020004ff */
[----:B0-----:R-:W-:Y:S01]  /*8b20*/  IMAD.X R25, RZ, RZ, R39, P0 ;  /* 0x000000ffff197224 */ /* 0x001fe200000e0627 */
[----:B------:R-:W-:Y:S01]  /*8b30*/  ISETP.GE.AND P0, PT, R42, 0x81, PT ;  /* 0x000000812a00780c */ /* 0x000fe20003f06270 */
[----:B------:R-:W-:Y:S02]  /*8b40*/  HADD2.F32 R24, -RZ, R24.H0_H0 ;  /* 0x20000018ff187230 */ /* 0x000fe40000004100 */
[----:B-12-4-:R-:W-:Y:S01]  /*8b50*/  IMAD R34, R25, UR6, RZ ;  /* 0x0000000619227c24 */ /* 0x016fe2000f8e02ff */
        /* <DEDUP_REMOVED lines=12> */
.L_x_163:
[----:B------:R-:W-:Y:S05]  /*8c20*/  BSYNC B1 ;  /* 0x0000000000017941 */ /* 0x000fea0003800000 */
.L_x_162:
[----:B-----5:R-:W-:Y:S01]  /*8c30*/  LOP3.LUT R32, R32, 0xff, RZ, 0xc0, !PT ;  /* 0x000000ff20207812 */ /* 0x020fe200078ec0ff */
[----:B------:R-:W-:Y:S01]  /*8c40*/  BSSY B1, `(.L_x_164) ;  /* 0x000000b000017945 */ /* 0x000fe20003800000 */
[----:B------:R-:W-:Y:S02]  /*8c50*/  ISETP.LT.OR P2, PT, R41, 0x2, !P0 ;  /* 0x000000022900780c */ /* 0x000fe40004741670 */
[----:B------:R-:W-:Y:S02]  /*8c60*/  F2FP.F16.E5M2.UNPACK_B R32, R32 ;  /* 0x00000020ff20723e */ /* 0x000fe400020004ff */
[----:B0-----:R-:W-:-:S03]  /*8c70*/  PRMT R26, RZ, 0x7610, R26 ;  /* 0x00007610ff1a7816 */ /* 0x001fc6000000001a */
[----:B------:R-:W-:-:S05]  /*8c80*/  HADD2.F32 R32, -RZ, R32.H0_H0 ;  /* 0x20000020ff207230 */ /* 0x000fca0000004100 */
[----:B------:R-:W-:-:S04]  /*8c90*/  FMUL R27, R32, UR21 ;  /* 0x00000015201b7c20 */ /* 0x000fc80008400000 */
[----:B------:R-:W-:-:S05]  /*8ca0*/  FFMA R27, R162, UR20, R27 ;  /* 0x00000014a21b7c23 */ /* 0x000fca000800001b */
[----:B------:R-:W-:-:S05]  /*8cb0*/  F2FP.SATFINITE.E5M2.F32.PACK_AB_MERGE_C R27, RZ, R27, RZ ;  /* 0x0000001bff1b723e */ /* 0x000fca00048060ff */
[----:B------:R0:W-:Y:S01]  /*8cc0*/  @!P3 STG.E.U8 desc[UR16][R28.64], R27 ;  /* 0x0000001b1c00b986 */ /* 0x0001e2000c101110 */
[----:B------:R-:W-:Y:S05]  /*8cd0*/  @P2 BRA `(.L_x_165) ;  /* 0x0000000000042947 */ /* 0x000fea0003800000 */
[----:B------:R2:W5:Y:S02]  /*8ce0*/  LDG.E.U8 R26, desc[UR16][R24.64+0x1] ;  /* 0x00000110181a7981 */ /* 0x000564000c1e1100 */
.L_x_165:
[----:B------:R-:W-:Y:S05]  /*8cf0*/  BSYNC B1 ;  /* 0x0000000000017941 */ /* 0x000fea0003800000 */
.L_x_164:
[----:B-----5:R-:W-:Y:S01]  /*8d00*/  LOP3.LUT R26, R26, 0xff, RZ, 0xc0, !PT ;  /* 0x000000ff1a1a7812 */ /* 0x020fe200078ec0ff */
[----:B------:R-:W-:Y:S01]  /*8d10*/  BSSY B1, `(.L_x_166) ;  /* 0x0000013000017945 */ /* 0x000fe20003800000 */
[----:B------:R-:W-:Y:S02]  /*8d20*/  IADD3 R43, P1, R43, 0x88, RZ ;  /* 0x000000882b2b7810 */ /* 0x000fe40007f3e0ff */
[----:B------:R-:W-:Y:S02]  /*8d30*/  F2FP.F16.E5M2.UNPACK_B R26, R26 ;  /* 0x0000001aff1a723e */ /* 0x000fe400020004ff */
[----:B------:R-:W-:Y:S01]  /*8d40*/  PRMT R32, RZ, 0x7610, R32 ;  /* 0x00007610ff207816 */ /* 0x000fe20000000020 */
[----:B------:R-:W-:Y:S01]  /*8d50*/  IMAD.X R38, RZ, RZ, R39, P1 ;  /* 0x000000ffff267224 */ /* 0x000fe200008e0627 */
[----:B------:R-:W-:Y:S01]  /*8d60*/  ISETP.GE.AND P1, PT, R42, 0x89, PT ;  /* 0x000000892a00780c */ /* 0x000fe20003f26270 */
[----:B------:R-:W-:Y:S02]  /*8d70*/  HADD2.F32 R26, -RZ, R26.H0_H0 ;  /* 0x2000001aff1a7230 */ /* 0x000fe40000004100 */
[----:B------:R-:W-:Y:S01]  /*8d80*/  IMAD R38, R38, UR6, RZ ;  /* 0x0000000626267c24 */ /* 0x000fe2000f8e02ff */
[----:B------:R-:W-:Y:S01]  /*8d90*/  ISETP.LT.OR P5, PT, R41, 0x1, !P1 ;  /* 0x000000012900780c */ /* 0x000fe20004fa1670 */
[----:B------:R-:W-:-:S04]  /*8da0*/  IMAD.WIDE.U32 R36, R43, UR6, R36 ;  /* 0x000000062b247c25 */ /* 0x000fc8000f8e0024 */
[----:B------:R-:W-:Y:S01]  /*8db0*/  FMUL R26, R26, UR21 ;  /* 0x000000151a1a7c20 */ /* 0x000fe20008400000 */
[----:B------:R-:W-:-:S03]  /*8dc0*/  IMAD R43, R43, UR7, R38 ;  /* 0x000000072b2b7c24 */ /* 0x000fc6000f8e0226 */
[----:B------:R-:W-:Y:S01]  /*8dd0*/  FFMA R161, R161, UR20, R26 ;  /* 0x00000014a1a17c23 */ /* 0x000fe2000800001a */
[----:B------:R-:W-:-:S04]  /*8de0*/  IADD3 R26, P3, R36, UR8, RZ ;  /* 0x00000008241a7c10 */ /* 0x000fc8000ff7e0ff */
[----:B------:R-:W-:Y:S02]  /*8df0*/  F2FP.SATFINITE.E5M2.F32.PACK_AB_MERGE_C R161, RZ, R161, RZ ;  /* 0x000000a1ffa1723e */ /* 0x000fe400048060ff */
[----:B0-----:R-:W-:-:S03]  /*8e00*/  IADD3.X R27, R37, UR9, R43, P3, !PT ;  /* 0x00000009251b7c10 */ /* 0x001fc60009ffe42b */
[----:B------:R0:W-:Y:S01]  /*8e10*/  @!P2 STG.E.U8 desc[UR16][R28.64+0x1], R161 ;  /* 0x000001a11c00a986 */ /* 0x0001e2000c101110 */
[----:B------:R-:W-:Y:S05]  /*8e20*/  @P5 BRA `(.L_x_167) ;  /* 0x0000000000045947 */ /* 0x000fea0003800000 */
[----:B------:R4:W5:Y:S02]  /*8e30*/  LDG.E.U8 R32, desc[UR16][R26.64] ;  /* 0x000000101a207981 */ /* 0x000964000c1e1100 */
.L_x_167:
[----:B------:R-:W-:Y:S05]  /*8e40*/  BSYNC B1 ;  /* 0x0000000000017941 */ /* 0x000fea0003800000 */
.L_x_166:
        /* <DEDUP_REMOVED lines=12> */
.L_x_169:
[----:B------:R-:W-:Y:S05]  /*8f10*/  BSYNC B1 ;  /* 0x0000000000017941 */ /* 0x000fea0003800000 */
.L_x_168:
        /* <DEDUP_REMOVED lines=12> */
.L_x_171:
[----:B------:R-:W-:Y:S05]  /*8fe0*/  BSYNC B1 ;  /* 0x0000000000017941 */ /* 0x000fea0003800000 */
.L_x_170:
        /* <DEDUP_REMOVED lines=12> */
.L_x_173:
[----:B------:R-:W-:Y:S05]  /*90b0*/  BSYNC B1 ;  /* 0x0000000000017941 */ /* 0x000fea0003800000 */
.L_x_172:
        /* <DEDUP_REMOVED lines=12> */
.L_x_175:
[----:B------:R-:W-:Y:S05]  /*9180*/  BSYNC B1 ;  /* 0x0000000000017941 */ /* 0x000fea0003800000 */
.L_x_174:
        /* <DEDUP_REMOVED lines=12> */
.L_x_177:
[----:B------:R-:W-:Y:S05]  /*9250*/  BSYNC B1 ;  /* 0x0000000000017941 */ /* 0x000fea0003800000 */
.L_x_176:
        /* <DEDUP_REMOVED lines=12> */
.L_x_179:
[----:B------:R-:W-:Y:S05]  /*9320*/  BSYNC B1 ;  /* 0x0000000000017941 */ /* 0x000fea0003800000 */
.L_x_178:
        /* <DEDUP_REMOVED lines=12> */
.L_x_181:
[----:B------:R-:W-:Y:S05]  /*93f0*/  BSYNC B1 ;  /* 0x0000000000017941 */ /* 0x000fea0003800000 */
.L_x_180:
        /* <DEDUP_REMOVED lines=12> */
.L_x_183:
[----:B------:R-:W-:Y:S05]  /*94c0*/  BSYNC B1 ;  /* 0x0000000000017941 */ /* 0x000fea0003800000 */
.L_x_182:
        /* <DEDUP_REMOVED lines=12> */
.L_x_185:
[----:B------:R-:W-:Y:S05]  /*9590*/  BSYNC B1 ;  /* 0x0000000000017941 */ /* 0x000fea0003800000 */
.L_x_184:
[----:B-----5:R-:W-:Y:S01]  /*95a0*/  LOP3.LUT R32, R32, 0xff, RZ, 0xc0, !PT ;  /* 0x000000ff20207812 */ /* 0x020fe200078ec0ff */
[----:B------:R-:W-:Y:S01]  /*95b0*/  BSSY B1, `(.L_x_186) ;  /* 0x000000b000017945 */ /* 0x000fe20003800000 */
[----:B------:R-:W-:Y:S02]  /*95c0*/  ISETP.LT.OR P3, PT, R41, 0x19, !P0 ;  /* 0x000000192900780c */ /* 0x000fe40004761670 */
[----:B------:R-:W-:-:S05]  /*95d0*/  F2FP.F16.E5M2.UNPACK_B R32, R32 ;  /* 0x00000020ff20723e */ /* 0x000fca00020004ff */
[----:B------:R-:W-:-:S05]  /*95e0*/  HADD2.F32 R32, -RZ, R32.H0_H0 ;  /* 0x20000020ff207230 */ /* 0x000fca0000004100 */
[----:B------:R-:W-:-:S04]  /*95f0*/  FMUL R32, R32, UR21 ;  /* 0x0000001520207c20 */ /* 0x000fc80008400000 */
[----:B------:R-:W-:Y:S01]  /*9600*/  FFMA R32, R23, UR20, R32 ;  /* 0x0000001417207c23 */ /* 0x000fe20008000020 */
[----:B------:R-:W-:-:S04]  /*9610*/  PRMT R23, RZ, 0x7610, R23 ;  /* 0x00007610ff177816 */ /* 0x000fc80000000017 */
[----:B0-----:R-:W-:-:S05]  /*9620*/  F2FP.SATFINITE.E5M2.F32.PACK_AB_MERGE_C R33, RZ, R32, RZ ;  /* 0x00000020ff21723e */ /* 0x001fca00048060ff */
[----:B------:R0:W-:Y:S01]  /*9630*/  @!P2 STG.E.U8 desc[UR16][R30.64+0x11], R33 ;  /* 0x000011211e00a986 */ /* 0x0001e2000c101110 */
[----:B------:R-:W-:Y:S05]  /*9640*/  @P3 BRA `(.L_x_187) ;  /* 0x0000000000043947 */ /* 0x000fea0003800000 */
[----:B------:R0:W5:Y:S02]  /*9650*/  LDG.E.U8 R23, desc[UR16][R24.64+0x18] ;  /* 0x0000181018177981 */ /* 0x000164000c1e1100 */
.L_x_187:
[----:B------:R-:W-:Y:S05]  /*9660*/  BSYNC B1 ;  /* 0x0000000000017941 */ /* 0x000fea0003800000 */
.L_x_186:
        /* <DEDUP_REMOVED lines=8> */
[----:B------:R-:W-:-:S05]  /*96f0*/  F2FP.SATFINITE.E5M2.F32.PACK_AB_MERGE_C R23, RZ, R23, RZ ;  /* 0x00000017ff17723e */ /* 0x000fca00048060ff */
[----:B------:R0:W-:Y:S01]  /*9700*/  @!P3 STG.E.U8 desc[UR16][R28.64+0x18], R23 ;  /* 0x000018171c00b986 */ /* 0x0001e2000c101110 */
[----:B------:R-:W-:Y:S05]  /*9710*/  @P2 BRA `(.L_x_189) ;  /* 0x0000000000042947 */ /* 0x000fea0003800000 */
[----:B------:R0:W5:Y:S02]  /*9720*/  LDG.E.U8 R22, desc[UR16][R24.64+0x19] ;  /* 0x0000191018167981 */ /* 0x000164000c1e1100 */
.L_x_189:
[----:B------:R-:W-:Y:S05]  /*9730*/  BSYNC B1 ;  /* 0x0000000000017941 */ /* 0x000fea0003800000 */
.L_x_188:
        /* <DEDUP_REMOVED lines=12> */
.L_x_191:
[----:B------:R-:W-:Y:S05]  /*9800*/  BSYNC B1 ;  /* 0x0000000000017941 */ /* 0x000fea0003800000 */
.L_x_190:
        /* <DEDUP_REMOVED lines=12> */
.L_x_193:
[----:B------:R-:W-:Y:S05]  /*98d0*/  BSYNC B1 ;  /* 0x0000000000017941 */ /* 0x000fea0003800000 */
.L_x_192:
        /* <DEDUP_REMOVED lines=12> */
.L_x_195:
[----:B------:R-:W-:Y:S05]  /*99a0*/  BSYNC B1 ;  /* 0x0000000000017941 */ /* 0x000fea0003800000 */
.L_x_194:
        /* <DEDUP_REMOVED lines=12> */
.L_x_197:
[----:B------:R-:W-:Y:S05]  /*9a70*/  BSYNC B1 ;  /* 0x0000000000017941 */ /* 0x000fea0003800000 */
.L_x_196:
        /* <DEDUP_REMOVED lines=12> */
.L_x_199:
[----:B------:R-:W-:Y:S05]  /*9b40*/  BSYNC B1 ;  /* 0x0000000000017941 */ /* 0x000fea0003800000 */
.L_x_198:
        /* <DEDUP_REMOVED lines=12> */
.L_x_201:
[----:B------:R-:W-:Y:S05]  /*9c10*/  BSYNC B1 ;  /* 0x0000000000017941 */ /* 0x000fea0003800000 */
.L_x_200:
        /* <DEDUP_REMOVED lines=12> */
.L_x_203:
[----:B------:R-:W-:Y:S05]  /*9ce0*/  BSYNC B1 ;  /* 0x0000000000017941 */ /* 0x000fea0003800000 */
.L_x_202:
        /* <DEDUP_REMOVED lines=12> */
.L_x_205:
[----:B------:R-:W-:Y:S05]  /*9db0*/  BSYNC B1 ;  /* 0x0000000000017941 */ /* 0x000fea0003800000 */
.L_x_204:
        /* <DEDUP_REMOVED lines=12> */
.L_x_207:
[----:B------:R-:W-:Y:S05]  /*9e80*/  BSYNC B1 ;  /* 0x0000000000017941 */ /* 0x000fea0003800000 */
.L_x_206:
        /* <DEDUP_REMOVED lines=12> */
.L_x_209:
[----:B------:R-:W-:Y:S05]  /*9f50*/  BSYNC B1 ;  /* 0x0000000000017941 */ /* 0x000fea0003800000 */
.L_x_208:
        /* <DEDUP_REMOVED lines=12> */
.L_x_211:
[----:B------:R-:W-:Y:S05]  /*a020*/  BSYNC B1 ;  /* 0x0000000000017941 */ /* 0x000fea0003800000 */
.L_x_210:
        /* <DEDUP_REMOVED lines=12> */
.L_x_213:
[----:B------:R-:W-:Y:S05]  /*a0f0*/  BSYNC B1 ;  /* 0x0000000000017941 */ /* 0x000fea0003800000 */
.L_x_212:
        /* <DEDUP_REMOVED lines=12> */
.L_x_215:
[----:B------:R-:W-:Y:S05]  /*a1c0*/  BSYNC B1 ;  /* 0x0000000000017941 */ /* 0x000fea0003800000 */
.L_x_214:
        /* <DEDUP_REMOVED lines=12> */
.L_x_217:
[----:B------:R-:W-:Y:S05]  /*a290*/  BSYNC B1 ;  /* 0x0000000000017941 */ /* 0x000fea0003800000 */
.L_x_216:
        /* <DEDUP_REMOVED lines=12> */
.L_x_219:
[----:B------:R-:W-:Y:S05]  /*a360*/  BSYNC B1 ;  /* 0x0000000000017941 */ /* 0x000fea0003800000 */
.L_x_218:
        /* <DEDUP_REMOVED lines=12> */
.L_x_221:
[----:B------:R-:W-:Y:S05]  /*a430*/  BSYNC B1 ;  /* 0x0000000000017941 */ /* 0x000fea0003800000 */
.L_x_220:
        /* <DEDUP_REMOVED lines=12> */
.L_x_223:
[----:B------:R-:W-:Y:S05]  /*a500*/  BSYNC B1 ;  /* 0x0000000000017941 */ /* 0x000fea0003800000 */
.L_x_222:
        /* <DEDUP_REMOVED lines=12> */
.L_x_225:
[----:B------:R-:W-:Y:S05]  /*a5d0*/  BSYNC B1 ;  /* 0x0000000000017941 */ /* 0x000fea0003800000 */
.L_x_224:
        /* <DEDUP_REMOVED lines=12> */
.L_x_227:
[----:B------:R-:W-:Y:S05]  /*a6a0*/  BSYNC B1 ;  /* 0x0000000000017941 */ /* 0x000fea0003800000 */
.L_x_226:
        /* <DEDUP_REMOVED lines=12> */
.L_x_229:
[----:B------:R-:W-:Y:S05]  /*a770*/  BSYNC B1 ;  /* 0x0000000000017941 */ /* 0x000fea0003800000 */
.L_x_228:
[----:B-----5:R-:W-:Y:S01]  /*a780*/  LOP3.LUT R2, R2, 0xff, RZ, 0xc0, !PT ;  /* 0x000000ff02027812 */ /* 0x020fe200078ec0ff */
[----:B------:R-:W-:Y:S01]  /*a790*/  BSSY B1, `(.L_x_230) ;  /* 0x000000b000017945 */ /* 0x000fe20003800000 */
[----:B------:R-:W-:Y:S02]  /*a7a0*/  ISETP.LT.OR P3, PT, R41, 0x41, !P1 ;  /* 0x000000412900780c */ /* 0x000fe40004f61670 */
[----:B------:R-:W-:-:S05]  /*a7b0*/  F2FP.F16.E5M2.UNPACK_B R2, R2 ;  /* 0x00000002ff02723e */ /* 0x000fca00020004ff */
[----:B------:R-:W-:-:S05]  /*a7c0*/  HADD2.F32 R2, -RZ, R2.H0_H0 ;  /* 0x20000002ff027230 */ /* 0x000fca0000004100 */
[----:B0-----:R-:W-:-:S04]  /*a7d0*/  FMUL R3, R2, UR21 ;  /* 0x0000001502037c20 */ /* 0x001fc80008400000 */
[----:B------:R-:W-:Y:S01]  /*a7e0*/  FFMA R3, R0, UR20, R3 ;  /* 0x0000001400037c23 */ /* 0x000fe20008000003 */
[----:B------:R-:W-:-:S04]  /*a7f0*/  PRMT R0, RZ, 0x7610, R0 ;  /* 0x00007610ff007816 */ /* 0x000fc80000000000 */
[----:B------:R-:W-:-:S05]  /*a800*/  F2FP.SATFINITE.E5M2.F32.PACK_AB_MERGE_C R3, RZ, R3, RZ ;  /* 0x00000003ff03723e */ /* 0x000fca00048060ff */
[----:B------:R0:W-:Y:S01]  /*a810*/  @!P2 STG.E.U8 desc[UR16][R28.64+0x41], R3 ;  /* 0x000041031c00a986 */ /* 0x0001e2000c101110 */
[----:B------:R-:W-:Y:S05]  /*a820*/  @P3 BRA `(.L_x_231) ;  /* 0x0000000000043947 */ /* 0x000fea0003800000 */
[----:B------:R0:W5:Y:S02]  /*a830*/  LDG.E.U8 R0, desc[UR16][R26.64+0x40] ;  /* 0x000040101a007981 */ /* 0x000164000c1e1100 */
.L_x_231:
[----:B------:R-:W-:Y:S05]  /*a840*/  BSYNC B1 ;  /* 0x0000000000017941 */ /* 0x000fea0003800000 */
.L_x_230:
[----:B------:R-:W2:Y:S01]  /*a850*/  LDL.LU R2, [R1] ;  /* 0x0000000001027983 */ /* 0x000ea20000300800 */
[----:B-----5:R-:W-:Y:S01]  /*a860*/  LOP3.LUT R0, R0, 0xff, RZ, 0xc0, !PT ;  /* 0x000000ff00007812 */ /* 0x020fe200078ec0ff */
[----:B------:R-:W-:Y:S01]  /*a870*/  BSSY B1, `(.L_x_232) ;  /* 0x000000b000017945 */ /* 0x000fe20003800000 */
[----:B------:R-:W-:Y:S02]  /*a880*/  ISETP.LT.OR P2, PT, R41, 0x42, !P1 ;  /* 0x000000422900780c */ /* 0x000fe40004f41670 */
[----:B------:R-:W-:-:S05]  /*a890*/  F2FP.F16.E5M2.UNPACK_B R0, R0 ;  /* 0x00000000ff00723e */ /* 0x000fca00020004ff */
[----:B------:R-:W-:-:S05]  /*a8a0*/  HADD2.F32 R0, -RZ, R0.H0_H0 ;  /* 0x20000000ff007230 */ /* 0x000fca0000004100 */
[----:B------:R-:W-:-:S04]  /*a8b0*/  FMUL R0, R0, UR21 ;  /* 0x0000001500007c20 */ /* 0x000fc80008400000 */
[----:B--2---:R-:W-:-:S05]  /*a8c0*/  FFMA R0, R2, UR20, R0 ;  /* 0x0000001402007c23 */ /* 0x004fca0008000000 */
[----:B0-----:R-:W-:Y:S02]  /*a8d0*/  F2FP.SATFINITE.E5M2.F32.PACK_AB_MERGE_C R3, RZ, R0, RZ ;  /* 0x00000000ff03723e */ /* 0x001fe400048060ff */
[----:B------:R-:W-:-:S03]  /*a8e0*/  PRMT R0, RZ, 0x7610, R0 ;  /* 0x00007610ff007816 */ /* 0x000fc60000000000 */
[----:B------:R0:W-:Y:S01]  /*a8f0*/  @!P3 STG.E.U8 desc[UR16][R30.64+0x40], R3 ;  /* 0x000040031e00b986 */ /* 0x0001e2000c101110 */
[----:B------:R-:W-:Y:S05]  /*a900*/  @P2 BRA `(.L_x_233) ;  /* 0x0000000000042947 */ /* 0x000fea0003800000 */
[----:B------:R2:W5:Y:S02]  /*a910*/  LDG.E.U8 R0, desc[UR16][R26.64+0x41] ;  /* 0x000041101a007981 */ /* 0x000564000c1e1100 */
.L_x_233:
[----:B------:R-:W-:Y:S05]  /*a920*/  BSYNC B1 ;  /* 0x0000000000017941 */ /* 0x000fea0003800000 */
.L_x_232:
[----:B------:R-:W3:Y:S01]  /*a930*/  LDL.LU R2, [R1+0x4] ;  /* 0x0000040001027983 */ /* 0x000ee20000300800 */
[----:B-----5:R-:W-:Y:S01]  /*a940*/  LOP3.LUT R0, R0, 0xff, RZ, 0xc0, !PT ;  /* 0x000000ff00007812 */ /* 0x020fe200078ec0ff */
[----:B------:R-:W-:Y:S01]  /*a950*/  BSSY B1, `(.L_x_234) ;  /* 0x000000b000017945 */ /* 0x000fe20003800000 */
[----:B------:R-:W-:Y:S02]  /*a960*/  ISETP.LT.OR P3, PT, R41, 0x49, !P0 ;  /* 0x000000492900780c */ /* 0x000fe40004761670 */
[----:B------:R-:W-:-:S05]  /*a970*/  F2FP.F16.E5M2.UNPACK_B R0, R0 ;  /* 0x00000000ff00723e */ /* 0x000fca00020004ff */
[----:B------:R-:W-:-:S05]  /*a980*/  HADD2.F32 R0, -RZ, R0.H0_H0 ;  /* 0x20000000ff007230 */ /* 0x000fca0000004100 */
[----:B------:R-:W-:-:S04]  /*a990*/  FMUL R0, R0, UR21 ;  /* 0x0000001500007c20 */ /* 0x000fc80008400000 */
[----:B---3--:R-:W-:-:S05]  /*a9a0*/  FFMA R0, R2, UR20, R0 ;  /* 0x0000001402007c23 */ /* 0x008fca0008000000 */
[----:B0-----:R-:W-:Y:S02]  /*a9b0*/  F2FP.SATFINITE.E5M2.F32.PACK_AB_MERGE_C R3, RZ, R0, RZ ;  /* 0x00000000ff03723e */ /* 0x001fe400048060ff */
[----:B------:R-:W-:-:S03]  /*a9c0*/  PRMT R0, RZ, 0x7610, R0 ;  /* 0x00007610ff007816 */ /* 0x000fc60000000000 */
[----:B------:R0:W-:Y:S01]  /*a9d0*/  @!P2 STG.E.U8 desc[UR16][R30.64+0x41], R3 ;  /* 0x000041031e00a986 */ /* 0x0001e2000c101110 */
[----:B------:R-:W-:Y:S05]  /*a9e0*/  @P3 BRA `(.L_x_235) ;  /* 0x0000000000043947 */ /* 0x000fea0003800000 */
[----:B------:R3:W5:Y:S02]  /*a9f0*/  LDG.E.U8 R0, desc[UR16][R24.64+0x48] ;  /* 0x0000481018007981 */ /* 0x000764000c1e1100 */
.L_x_235:
[----:B------:R-:W-:Y:S05]  /*aa00*/  BSYNC B1 ;  /* 0x0000000000017941 */ /* 0x000fea0003800000 */
.L_x_234:
[----:B------:R-:W2:Y:S01]  /*aa10*/  LDL.LU R2, [R1+0x8] ;  /* 0x0000080001027983 */ /* 0x000ea20000300800 */
        /* <DEDUP_REMOVED lines=12> */
.L_x_237:
[----:B------:R-:W-:Y:S05]  /*aae0*/  BSYNC B1 ;  /* 0x0000000000017941 */ /* 0x000fea0003800000 */
.L_x_236:
        /* <DEDUP_REMOVED lines=13> */
.L_x_239:
[----:B------:R-:W-:Y:S05]  /*abc0*/  BSYNC B1 ;  /* 0x0000000000017941 */ /* 0x000fea0003800000 */
.L_x_238:
        /* <DEDUP_REMOVED lines=13> */
.L_x_241:
[----:B------:R-:W-:Y:S05]  /*aca0*/  BSYNC B1 ;  /* 0x0000000000017941 */ /* 0x000fea0003800000 */
.L_x_240:
        /* <DEDUP_REMOVED lines=13> */
.L_x_243:
[----:B------:R-:W-:Y:S05]  /*ad80*/  BSYNC B1 ;  /* 0x0000000000017941 */ /* 0x000fea0003800000 */
.L_x_242:
        /* <DEDUP_REMOVED lines=13> */
.L_x_245:
[----:B------:R-:W-:Y:S05]  /*ae60*/  BSYNC B1 ;  /* 0x0000000000017941 */ /* 0x000fea0003800000 */
.L_x_244:
        /* <DEDUP_REMOVED lines=13> */
.L_x_247:
[----:B------:R-:W-:Y:S05]  /*af40*/  BSYNC B1 ;  /* 0x0000000000017941 */ /* 0x000fea0003800000 */
.L_x_246:
        /* <DEDUP_REMOVED lines=13> */
.L_x_249:
[----:B------:R-:W-:Y:S05]  /*b020*/  BSYNC B1 ;  /* 0x0000000000017941 */ /* 0x000fea0003800000 */
.L_x_248:
        /* <DEDUP_REMOVED lines=13> */
.L_x_251:
[----:B------:R-:W-:Y:S05]  /*b100*/  BSYNC B1 ;  /* 0x0000000000017941 */ /* 0x000fea0003800000 */
.L_x_250:
        /* <DEDUP_REMOVED lines=13> */
.L_x_253:
[----:B------:R-:W-:Y:S05]  /*b1e0*/  BSYNC B1 ;  /* 0x0000000000017941 */ /* 0x000fea0003800000 */
.L_x_252:
        /* <DEDUP_REMOVED lines=13> */
.L_x_255:
[----:B------:R-:W-:Y:S05]  /*b2c0*/  BSYNC B1 ;  /* 0x0000000000017941 */ /* 0x000fea0003800000 */
.L_x_254:
        /* <DEDUP_REMOVED lines=13> */
.L_x_257:
[----:B------:R-:W-:Y:S05]  /*b3a0*/  BSYNC B1 ;  /* 0x0000000000017941 */ /* 0x000fea0003800000 */
.L_x_256:
        /* <DEDUP_REMOVED lines=13> */
.L_x_259:
[----:B------:R-:W-:Y:S05]  /*b480*/  BSYNC B1 ;  /* 0x0000000000017941 */ /* 0x000fea0003800000 */
.L_x_258:
        /* <DEDUP_REMOVED lines=13> */
.L_x_261:
[----:B------:R-:W-:Y:S05]  /*b560*/  BSYNC B1 ;  /* 0x0000000000017941 */ /* 0x000fea0003800000 */
.L_x_260:
        /* <DEDUP_REMOVED lines=13> */
.L_x_263:
[----:B------:R-:W-:Y:S05]  /*b640*/  BSYNC B1 ;  /* 0x0000000000017941 */ /* 0x000fea0003800000 */
.L_x_262:
        /* <DEDUP_REMOVED lines=13> */
.L_x_265:
[----:B------:R-:W-:Y:S05]  /*b720*/  BSYNC B1 ;  /* 0x0000000000017941 */ /* 0x000fea0003800000 */
.L_x_264:
        /* <DEDUP_REMOVED lines=13> */
.L_x_267:
[----:B------:R-:W-:Y:S05]  /*b800*/  BSYNC B1 ;  /* 0x0000000000017941 */ /* 0x000fea0003800000 */
.L_x_266:
        /* <DEDUP_REMOVED lines=13> */
.L_x_269:
[----:B------:R-:W-:Y:S05]  /*b8e0*/  BSYNC B1 ;  /* 0x0000000000017941 */ /* 0x000fea0003800000 */
.L_x_268:
        /* <DEDUP_REMOVED lines=13> */
.L_x_271:
[----:B------:R-:W-:Y:S05]  /*b9c0*/  BSYNC B1 ;  /* 0x0000000000017941 */ /* 0x000fea0003800000 */
.L_x_270:
        /* <DEDUP_REMOVED lines=13> */
.L_x_273:
[----:B------:R-:W-:Y:S05]  /*baa0*/  BSYNC B1 ;  /* 0x0000000000017941 */ /* 0x000fea0003800000 */
.L_x_272:
        /* <DEDUP_REMOVED lines=13> */
.L_x_275:
[----:B------:R-:W-:Y:S05]  /*bb80*/  BSYNC B1 ;  /* 0x0000000000017941 */ /* 0x000fea0003800000 */
.L_x_274:
        /* <DEDUP_REMOVED lines=13> */
.L_x_277:
[----:B------:R-:W-:Y:S05]  /*bc60*/  BSYNC B1 ;  /* 0x0000000000017941 */ /* 0x000fea0003800000 */
.L_x_276:
        /* <DEDUP_REMOVED lines=13> */
.L_x_279:
[----:B------:R-:W-:Y:S05]  /*bd40*/  BSYNC B1 ;  /* 0x0000000000017941 */ /* 0x000fea0003800000 */
.L_x_278:
        /* <DEDUP_REMOVED lines=13> */
.L_x_281:
[----:B------:R-:W-:Y:S05]  /*be20*/  BSYNC B1 ;  /* 0x0000000000017941 */ /* 0x000fea0003800000 */
.L_x_280:
        /* <DEDUP_REMOVED lines=13> */
.L_x_283:
[----:B------:R-:W-:Y:S05]  /*bf00*/  BSYNC B1 ;  /* 0x0000000000017941 */ /* 0x000fea0003800000 */
.L_x_282:
        /* <DEDUP_REMOVED lines=13> */
.L_x_285:
[----:B------:R-:W-:Y:S05]  /*bfe0*/  BSYNC B1 ;  /* 0x0000000000017941 */ /* 0x000fea0003800000 */
.L_x_284:
        /* <DEDUP_REMOVED lines=13> */
.L_x_287:
[----:B------:R-:W-:Y:S05]  /*c0c0*/  BSYNC B1 ;  /* 0x0000000000017941 */ /* 0x000fea0003800000 */
.L_x_286:
        /* <DEDUP_REMOVED lines=13> */
.L_x_289:
[----:B------:R-:W-:Y:S05]  /*c1a0*/  BSYNC B1 ;  /* 0x0000000000017941 */ /* 0x000fea0003800000 */
.L_x_288:
[----:B------:R-:W-:Y:S05]  /*c1b0*/  @P1 BRA `(.L_x_290) ;  /* 0x0000002000ac1947 */ /* 0x000fea0003800000 */
[----:B------:R-:W2:Y:S01]  /*c1c0*/  LDL.LU R2, [R1+0x74] ;  /* 0x0000740001027983 */ /* 0x000ea20000300800 */
[----:B-----5:R-:W-:-:S04]  /*c1d0*/  LOP3.LUT R0, R0, 0xff, RZ, 0xc0, !PT ;  /* 0x000000ff00007812 */ /* 0x020fc800078ec0ff */
[----:B------:R-:W-:-:S05]  /*c1e0*/  F2FP.F16.E5M2.UNPACK_B R0, R0 ;  /* 0x00000000ff00723e */ /* 0x000fca00020004ff */
[----:B------:R-:W-:-:S05]  /*c1f0*/  HADD2.F32 R0, -RZ, R0.H0_H0 ;  /* 0x20000000ff007230 */ /* 0x000fca0000004100 */
[----:B------:R-:W-:-:S04]  /*c200*/  FMUL R0, R0, UR21 ;  /* 0x0000001500007c20 */ /* 0x000fc80008400000 */
[----:B--2---:R-:W-:-:S05]  /*c210*/  FFMA R0, R2, UR20, R0 ;  /* 0x0000001402007c23 */ /* 0x004fca0008000000 */
[----:B0-----:R-:W-:-:S05]  /*c220*/  F2FP.SATFINITE.E5M2.F32.PACK_AB_MERGE_C R3, RZ, R0, RZ ;  /* 0x00000000ff03723e */ /* 0x001fca00048060ff */
[----:B------:R0:W-:Y:S01]  /*c230*/  STG.E.U8 desc[UR16][R30.64+0x79], R3 ;  /* 0x000079031e007986 */ /* 0x0001e2000c101110 */
[----:B------:R-:W-:Y:S05]  /*c240*/  BRA `(.L_x_290) ;  /* 0x0000002000887947 */ /* 0x000fea0003800000 */
.L_x_33:
[C---:B------:R-:W-:Y:S01]  /*c250*/  ISETP.GE.AND P3, PT, R42.reuse, 0x1, PT ;  /* 0x000000012a00780c */ /* 0x040fe20003f66270 */
[----:B------:R-:W2:Y:S01]  /*c260*/  LDL.LU R227, [R1+0x10] ;  /* 0x0000100001e37983 */ /* 0x000ea20000300800 */
[----:B------:R-:W-:Y:S01]  /*c270*/  ISETP.GE.AND P2, PT, R42, 0x9, PT ;  /* 0x000000092a00780c */ /* 0x000fe20003f46270 */
[----:B------:R-:W-:Y:S01]  /*c280*/  FMUL R225, R225, UR20 ;  /* 0x00000014e1e17c20 */ /* 0x000fe20008400000 */
[C---:B------:R-:W-:Y:S01]  /*c290*/  ISETP.LT.OR P0, PT, R41.reuse, 0x1, !P3 ;  /* 0x000000012900780c */ /* 0x040fe20005f01670 */
[----:B------:R-:W-:Y:S01]  /*c2a0*/  FMUL R226, R226, UR20 ;  /* 0x00000014e2e27c20 */ /* 0x000fe20008400000 */
[----:B------:R-:W-:Y:S01]  /*c2b0*/  ISETP.LT.OR P1, PT, R41, 0x2, !P3 ;  /* 0x000000022900780c */ /* 0x000fe20005f21670 */
[----:B------:R-:W-:Y:S01]  /*c2c0*/  FMUL R223, R223, UR20 ;  /* 0x00000014dfdf7c20 */ /* 0x000fe20008400000 */
[----:B------:R-:W-:Y:S01]  /*c2d0*/  ISETP.LT.OR P6, PT, R41, 0x2, !P2 ;  /* 0x000000022900780c */ /* 0x000fe200057c1670 */
[----:B------:R-:W-:Y:S01]  /*c2e0*/  FMUL R224, R224, UR20 ;  /* 0x00000014e0e07c20 */ /* 0x000fe20008400000 */
[----:B------:R-:W-:-:S02]  /*c2f0*/  F2FP.SATFINITE.E5M2.F32.PACK_AB_MERGE_C R33, RZ, R226, RZ ;  /* 0x000000e2ff21723e */ /* 0x000fc400048060ff */
[----:B------:R-:W-:Y:S01]  /*c300*/  F2FP.SATFINITE.E5M2.F32.PACK_AB_MERGE_C R225, RZ, R225, RZ ;  /* 0x000000e1ffe1723e */ /* 0x000fe200048060ff */
[----:B------:R-:W-:Y:S01]  /*c310*/  FMUL R222, R222, UR20 ;  /* 0x00000014dede7c20 */ /* 0x000fe20008400000 */
[----:B------:R-:W-:Y:S01]  /*c320*/  ISETP.LT.OR P5, PT, R41, 0x1, !P2 ;  /* 0x000000012900780c */ /* 0x000fe200057a1670 */
[----:B------:R-:W-:Y:S01]  /*c330*/  FMUL R221, R221, UR20 ;  /* 0x00000014dddd7c20 */ /* 0x000fe20008400000 */
[----:B------:R-:W-:Y:S01]  /*c340*/  F2FP.SATFINITE.E5M2.F32.PACK_AB_MERGE_C R223, RZ, R223, RZ ;  /* 0x000000dfffdf723e */ /* 0x000fe200048060ff */
[----:B------:R0:W-:Y:S01]  /*c350*/  @!P0 STG.E.U8 desc[UR16][R24.64], R33 ;  /* 0x0000002118008986 */ /* 0x0001e2000c101110 */
[----:B------:R-:W-:-:S03]  /*c360*/  ISETP.LT.OR P0, PT, R41, 0x9, !P3 ;  /* 0x000000092900780c */ /* 0x000fc60005f01670 */
[----:B------:R-:W-:Y:S01]  /*c370*/  @!P1 STG.E.U8 desc[UR16][R24.64+0x1], R225 ;  /* 0x000001e118009986 */ /* 0x000fe2000c101110 */
[----:B------:R-:W-:-:S03]  /*c380*/  ISETP.LT.OR P1, PT, R41, 0xa, !P3 ;  /* 0x0000000a2900780c */ /* 0x000fc60005f21670 */
[----:B------:R-:W-:Y:S01]  /*c390*/  @!P6 STG.E.U8 desc[UR16][R26.64+0x1], R223 ;  /* 0x000001df1a00e986 */ /* 0x000fe2000c101110 */
[----:B------:R-:W-:Y:S01]  /*c3a0*/  ISETP.LT.OR P6, PT, R41, 0xa, !P2 ;  /* 0x0000000a2900780c */ /* 0x000fe200057c1670 */
[----:B------:R-:W-:Y:S01]  /*c3b0*/  FMUL R219, R219, UR20 ;  /* 0x00000014dbdb7c20 */ /* 0x000fe20008400000 */
[----:B------:R-:W-:Y:S01]  /*c3c0*/  F2FP.SATFINITE.E5M2.F32.PACK_AB_MERGE_C R35, RZ, R224, RZ ;  /* 0x000000e0ff23723e */ /* 0x000fe200048060ff */
[----:B------:R-:W-:Y:S01]  /*c3d0*/  FMUL R220, R220, UR20 ;  /* 0x00000014dcdc7c20 */ /* 0x000fe20008400000 */
[----:B0-----:R-:W-:Y:S01]  /*c3e0*/  F2FP.SATFINITE.E5M2.F32.PACK_AB_MERGE_C R33, RZ, R222, RZ ;  /* 0x000000deff21723e */ /* 0x001fe200048060ff */
[----:B------:R-:W-:Y:S01]  /*c3f0*/  FMUL R218, R218, UR20 ;  /* 0x00000014dada7c20 */ /* 0x000fe20008400000 */
[----:B------:R-:W-:Y:S01]  /*c400*/  F2FP.SATFINITE.E5M2.F32.PACK_AB_MERGE_C R221, RZ, R221, RZ ;  /* 0x000000ddffdd723e */ /* 0x000fe200048060ff */
[----:B------:R0:W-:Y:S01]  /*c410*/  @!P5 STG.E.U8 desc[UR16][R26.64], R35 ;  /* 0x000000231a00d986 */ /* 0x0001e2000c101110 */
[C---:B------:R-:W-:Y:S02]  /*c420*/  ISETP.LT.OR P5, PT, R41.reuse, 0x9, !P2 ;  /* 0x000000092900780c */ /* 0x040fe400057a1670 */
        /* <DEDUP_REMOVED lines=8> */
[----:B0-----:R-:W-:Y:S01]  /*c4b0*/  F2FP.SATFINITE.E5M2.F32.PACK_AB_MERGE_C R35, RZ, R220, RZ ;  /* 0x000000dcff23723e */ /* 0x001fe200048060ff */
[----:B------:R-:W-:Y:S01]  /*c4c0*/  FMUL R215, R215, UR20 ;  /* 0x00000014d7d77c20 */ /* 0x000fe20008400000 */
[----:B------:R-:W4:Y:S01]  /*c4d0*/  LDL.LU R226, [R1+0xc] ;  /* 0x00000c0001e27983 */ /* 0x000f220000300800 */
[----:B-1----:R-:W-:Y:S02]  /*c4e0*/  F2FP.SATFINITE.E5M2.F32.PACK_AB_MERGE_C R33, RZ, R218, RZ ;  /* 0x000000daff21723e */ /* 0x002fe400048060ff */
[----:B------:R-:W-:Y:S01]  /*c4f0*/  F2FP.SATFINITE.E5M2.F32.PACK_AB_MERGE_C R217, RZ, R217, RZ ;  /* 0x000000d9ffd9723e */ /* 0x000fe200048060ff */
[----:B------:R0:W-:Y:S01]  /*c500*/  @!P5 STG.E.U8 desc[UR16][R26.64+0x8], R35 ;  /* 0x000008231a00d986 */ /* 0x0001e2000c101110 */
[----:B------:R-:W-:-:S02]  /*c510*/  ISETP.LT.OR P5, PT, R41, 0x11, !P2 ;  /* 0x000000112900780c */ /* 0x000fc400057a1670 */
[----:B------:R-:W-:Y:S01]  /*c520*/  F2FP.SATFINITE.E5M2.F32.PACK_AB_MERGE_C R215, RZ, R215, RZ ;  /* 0x000000d7ffd7723e */ /* 0x000fe200048060ff */
[----:B------:R-:W3:Y:S01]  /*c530*/  LDL.LU R224, [R1+0x8] ;  /* 0x0000080001e07983 */ /* 0x000ee20000300800 */
[----:B------:R-:W-:-:S03]  /*c540*/  FMUL R216, R216, UR20 ;  /* 0x00000014d8d87c20 */ /* 0x000fc60008400000 */
[----:B------:R-:W4:Y:S04]  /*c550*/  LDL.LU R225, [R1+0x4] ;  /* 0x0000040001e17983 */ /* 0x000f280000300800 */
[----:B------:R-:W3:Y:S01]  /*c560*/  LDL.LU R223, [R1] ;  /* 0x0000000001df7983 */ /* 0x000ee20000300800 */
[----:B0-----:R-:W-:Y:S01]  /*c570*/  F2FP.SATFINITE.E5M2.F32.PACK_AB_MERGE_C R35, RZ, R216, RZ ;  /* 0x000000d8ff23723e */ /* 0x001fe200048060ff */
[----:B------:R-:W-:Y:S01]  /*c580*/  FMUL R214, R214, UR20 ;  /* 0x00000014d6d67c20 */ /* 0x000fe20008400000 */
[----:B------:R-:W-:Y:S01]  /*c590*/  FMUL R213, R213, UR20 ;  /* 0x00000014d5d57c20 */ /* 0x000fe20008400000 */
[----:B------:R0:W-:Y:S01]  /*c5a0*/  @!P0 STG.E.U8 desc[UR16][R24.64+0x10], R33 ;  /* 0x0000102118008986 */ /* 0x0001e2000c101110 */
[----:B------:R-:W-:Y:S01]  /*c5b0*/  ISETP.LT.OR P0, PT, R41, 0x19, !P3 ;  /* 0x000000192900780c */ /* 0x000fe20005f01670 */
[----:B------:R-:W-:Y:S01]  /*c5c0*/  FMUL R211, R211, UR20 ;  /* 0x00000014d3d37c20 */ /* 0x000fe20008400000 */
[----:B------:R-:W-:Y:S01]  /*c5d0*/  FMUL R212, R212, UR20 ;  /* 0x00000014d4d47c20 */ /* 0x000fe20008400000 */
[----:B------:R-:W-:Y:S01]  /*c5e0*/  @!P1 STG.E.U8 desc[UR16][R24.64+0x11], R217 ;  /* 0x000011d918009986 */ /* 0x000fe2000c101110 */
[C---:B------:R-:W-:Y:S01]  /*c5f0*/  ISETP.LT.OR P1, PT, R41.reuse, 0x1a, !P3 ;  /* 0x0000001a2900780c */ /* 0x040fe20005f21670 */
[----:B------:R-:W-:Y:S01]  /*c600*/  FMUL R210, R210, UR20 ;  /* 0x00000014d2d27c20 */ /* 0x000fe20008400000 */
[----:B------:R-:W-:Y:S01]  /*c610*/  F2FP.SATFINITE.E5M2.F32.PACK_AB_MERGE_C R213, RZ, R213, RZ ;  /* 0x000000d5ffd5723e */ /* 0x000fe200048060ff */
[----:B------:R-:W-:Y:S01]  /*c620*/  @!P6 STG.E.U8 desc[UR16][R26.64+0x11], R215 ;  /* 0x000011d71a00e986 */ /* 0x000fe2000c101110 */
[----:B------:R-:W-:Y:S01]  /*c630*/  ISETP.LT.OR P6, PT, R41, 0x1a, !P2 ;  /* 0x0000001a2900780c */ /* 0x000fe200057c1670 */
[----:B------:R-:W-:Y:S01]  /*c640*/  FMUL R209, R209, UR20 ;  /* 0x00000014d1d17c20 */ /* 0x000fe20008400000 */
[----:B------:R-:W-:Y:S01]  /*c650*/  F2FP.SATFINITE.E5M2.F32.PACK_AB_MERGE_C R211, RZ, R211, RZ ;  /* 0x000000d3ffd3723e */ /* 0x000fe200048060ff */
[----:B------:R1:W-:Y:S01]  /*c660*/  @!P5 STG.E.U8 desc[UR16][R26.64+0x10], R35 ;  /* 0x000010231a00d986 */ /* 0x0003e2000c101110 */
[----:B0-----:R-:W-:Y:S01]  /*c670*/  F2FP.SATFINITE.E5M2.F32.PACK_AB_MERGE_C R33, RZ, R214, RZ ;  /* 0x000000d6ff21723e */ /* 0x001fe200048060ff */
[----:B------:R-:W-:Y:S01]  /*c680*/  FMUL R207, R207, UR20 ;  /* 0x00000014cfcf7c20 */ /* 0x000fe20008400000 */
[C---:B------:R-:W-:Y:S01]  /*c690*/  ISETP.LT.OR P5, PT, R41.reuse, 0x19, !P2 ;  /* 0x000000192900780c */ /* 0x040fe200057a1670 */
[----:B------:R-:W-:Y:S01]  /*c6a0*/  FMUL R208, R208, UR20 ;  /* 0x00000014d0d07c20 */ /* 0x000fe20008400000 */
[----:B------:R-:W-:Y:S01]  /*c6b0*/  F2FP.SATFINITE.E5M2.F32.PACK_AB_MERGE_C R209, RZ, R209, RZ ;  /* 0x000000d1ffd1723e */ /* 0x000fe200048060ff */
[----:B------:R0:W-:Y:S01]  /*c6c0*/  @!P0 STG.E.U8 desc[UR16][R24.64+0x18], R33 ;  /* 0x0000182118008986 */ /* 0x0001e2000c101110 */
[C---:B------:R-:W-:Y:S01]  /*c6d0*/  ISETP.LT.OR P0, PT, R41.reuse, 0x21, !P3 ;  /* 0x000000212900780c */ /* 0x040fe20005f01670 */
[----:B------:R-:W-:Y:S01]  /*c6e0*/  FMUL R206, R206, UR20 ;  /* 0x00000014cece7c20 */ /* 0x000fe20008400000 */
[----:B------:R-:W-:Y:S01]  /*c6f0*/  F2FP.SATFINITE.E5M2.F32.PACK_AB_MERGE_C R207, RZ, R207, RZ ;  /* 0x000000cfffcf723e */ /* 0x000fe200048060ff */
[----:B------:R-:W-:Y:S01]  /*c700*/  @!P1 STG.E.U8 desc[UR16][R24.64+0x19], R213 ;  /* 0x000019d518009986 */ /* 0x000fe2000c101110 */
[----:B------:R-:W-:Y:S01]  /*c710*/  ISETP.LT.OR P1, PT, R41, 0x22, !P3 ;  /* 0x000000222900780c */ /* 0x000fe20005f21670 */
[----:B------:R-:W-:Y:S01]  /*c720*/  FMUL R205, R205, UR20 ;  /* 0x00000014cdcd7c20 */ /* 0x000fe20008400000 */
[----:B-1----:R-:W-:Y:S01]  /*c730*/  F2FP.SATFINITE.E5M2.F32.PACK_AB_MERGE_C R35, RZ, R212, RZ ;  /* 0x000000d4ff23723e */ /* 0x002fe200048060ff */
        /* <DEDUP_REMOVED lines=11> */
[----:B------:R-:W-:Y:S01]  /*c7f0*/  ISETP.LT.OR P0, PT, R41, 0x29, !P3 ;  /* 0x000000292900780c */ /* 0x000fe20005f01670 */
[----:B------:R-:W-:Y:S01]  /*c800*/  FMUL R201, R201, UR20 ;  /* 0x00000014c9c97c20 */ /* 0x000fe20008400000 */
[----:B------:R-:W-:Y:S01]  /*c810*/  FMUL R199, R199, UR20 ;  /* 0x00000014c7c77c20 */ /* 0x000fe20008400000 */
[----:B------:R-:W-:Y:S01]  /*c820*/  @!P1 STG.E.U8 desc[UR16][R24.64+0x21], R209 ;  /* 0x000021d118009986 */ /* 0x000fe2000c101110 */
[C---:B------:R-:W-:Y:S01]  /*c830*/  ISETP.LT.OR P1, PT, R41.reuse, 0x2a, !P3 ;  /* 0x0000002a2900780c */ /* 0x040fe20005f21670 */
        /* <DEDUP_REMOVED lines=9> */
[----:B------:R-:W-:Y:S01]  /*c8d0*/  ISETP.LT.OR P5, PT, R41, 0x29, !P2 ;  /* 0x000000292900780c */ /* 0x000fe200057a1670 */
[----:B------:R-:W-:Y:S01]  /*c8e0*/  FMUL R195, R195, UR20 ;  /* 0x00000014c3c37c20 */ /* 0x000fe20008400000 */
[----:B------:R-:W-:Y:S01]  /*c8f0*/  F2FP.SATFINITE.E5M2.F32.PACK_AB_MERGE_C R199, RZ, R199, RZ ;  /* 0x000000c7ffc7723e */ /* 0x000fe200048060ff */
[----:B------:R0:W-:Y:S01]  /*c900*/  @!P0 STG.E.U8 desc[UR16][R24.64+0x28], R33 ;  /* 0x0000282118008986 */ /* 0x0001e2000c101110 */
[C---:B------:R-:W-:Y:S01]  /*c910*/  ISETP.LT.OR P0, PT, R41.reuse, 0x31, !P3 ;  /* 0x000000312900780c */ /* 0x040fe20005f01670 */
[----:B------:R-:W-:Y:S01]  /*c920*/  FMUL R196, R196, UR20 ;  /* 0x00000014c4c47c20 */ /* 0x000fe20008400000 */
[----:B------:R-:W-:Y:S01]  /*c930*/  F2FP.SATFINITE.E5M2.F32.PACK_AB_MERGE_C R197, RZ, R197, RZ ;  /* 0x000000c5ffc5723e */ /* 0x000fe200048060ff */
        /* <DEDUP_REMOVED lines=59> */
[C---:B------:R-:W-:Y:S01]  /*ccf0*/  ISETP.LT.OR P6, PT, R41.reuse, 0x4a, !P2 ;  /* 0x0000004a2900780c */ /* 0x040fe200057c1670 */
        /* <DEDUP_REMOVED lines=57> */
[----:B------:R-:W-:Y:S01]  /*d090*/  ISETP.LT.OR P5, PT, R41, 0x61, !P3 ;  /* 0x000000612900780c */ /* 0x000fe20005fa1670 */
[----:B------:R-:W-:Y:S01]  /*d0a0*/  FMUL R161, R161, UR20 ;  /* 0x00000014a1a17c20 */ /* 0x000fe20008400000 */
[----:B0-----:R-:W-:Y:S01]  /*d0b0*/  F2FP.SATFINITE.E5M2.F32.PACK_AB_MERGE_C R33, RZ, R178, RZ ;  /* 0x000000b2ff21723e */ /* 0x001fe200048060ff */
[----:B------:R-:W-:Y:S01]  /*d0c0*/  FMUL R160, R160, UR20 ;  /* 0x00000014a0a07c20 */ /* 0x000fe20008400000 */
[----:B------:R-:W-:Y:S01]  /*d0d0*/  FMUL R159, R159, UR20 ;  /* 0x000000149f9f7c20 */ /* 0x000fe20008400000 */
[----:B------:R-:W-:Y:S01]  /*d0e0*/  FMUL R157, R157, UR20 ;  /* 0x000000149d9d7c20 */ /* 0x000fe20008400000 */
[----:B------:R-:W-:Y:S01]  /*d0f0*/  F2FP.SATFINITE.E5M2.F32.PACK_AB_MERGE_C R161, RZ, R161, RZ ;  /* 0x000000a1ffa1723e */ /* 0x000fe200048060ff */
[----:B------:R-:W-:Y:S01]  /*d100*/  FMUL R158, R158, UR20 ;  /* 0x000000149e9e7c20 */ /* 0x000fe20008400000 */
[----:B------:R-:W-:Y:S01]  /*d110*/  FMUL R156, R156, UR20 ;  /* 0x000000149c9c7c20 */ /* 0x000fe20008400000 */
[----:B------:R-:W-:Y:S01]  /*d120*/  @!P6 STG.E.U8 desc[UR16][R24.64+0x61], R177 ;  /* 0x000061b11800e986 */ /* 0x000fe2000c101110 */
[----:B------:R-:W-:Y:S01]  /*d130*/  ISETP.LT.OR P6, PT, R41, 0x69, !P3 ;  /* 0x000000692900780c */ /* 0x000fe20005fc1670 */
[----:B------:R-:W-:Y:S01]  /*d140*/  FMUL R155, R155, UR20 ;  /* 0x000000149b9b7c20 */ /* 0x000fe20008400000 */
[----:B-1----:R-:W-:Y:S01]  /*d150*/  F2FP.SATFINITE.E5M2.F32.PACK_AB_MERGE_C R35, RZ, R176, RZ ;  /* 0x000000b0ff23723e */ /* 0x002fe200048060ff */
[----:B------:R0:W-:Y:S01]  /*d160*/  @!P5 STG.E.U8 desc[UR16][R24.64+0x60], R33 ;  /* 0x000060211800d986 */ /* 0x0001e2000c101110 */
        /* <DEDUP_REMOVED lines=16> */
[----:B-1----:R-:W-:Y:S01]  /*d270*/  F2FP.SATFINITE.E5M2.F32.PACK_AB_MERGE_C R35, RZ, R170, RZ ;  /* 0x000000aaff23723e */ /* 0x002fe200048060ff */
[----:B------:R-:W-:Y:S01]  /*d280*/  @!P0 STG.E.U8 desc[UR16][R24.64+0x69], R173 ;  /* 0x000069ad18008986 */ /* 0x000fe2000c101110 */
        /* <DEDUP_REMOVED lines=12> */
[----:B------:R-:W-:Y:S01]  /*d350*/  ISETP.LT.OR P6, PT, R41, 0x79, !P3 ;  /* 0x000000792900780c */ /* 0x000fe20005fc1670 */
[----:B------:R-:W-:Y:S01]  /*d360*/  FMUL R17, R17, UR20 ;  /* 0x0000001411117c20 */ /* 0x000fe20008400000 */
[----:B------:R-:W-:Y:S01]  /*d370*/  ISETP.LT.OR P3, PT, R41, 0x7a, !P3 ;  /* 0x0000007a2900780c */ /* 0x000fe20005f61670 */
[----:B------:R-:W-:Y:S01]  /*d380*/  @!P0 STG.E.U8 desc[UR16][R24.64+0x71], R169 ;  /* 0x000071a918008986 */ /* 0x000fe2000c101110 */
[----:B0-----:R-:W-:Y:S01]  /*d390*/  F2FP.SATFINITE.E5M2.F32.PACK_AB_MERGE_C R33, RZ, R168, RZ ;  /* 0x000000a8ff21723e */ /* 0x001fe200048060ff */
[----:B------:R-:W-:Y:S01]  /*d3a0*/  FMUL R18, R18, UR20 ;  /* 0x0000001412127c20 */ /* 0x000fe20008400000 */
[----:B------:R-:W-:Y:S01]  /*d3b0*/  ISETP.GE.AND P0, PT, R42, 0x89, PT ;  /* 0x000000892a00780c */ /* 0x000fe20003f06270 */
[----:B------:R-:W-:Y:S01]  /*d3c0*/  FMUL R16, R16, UR20 ;  /* 0x0000001410107c20 */ /* 0x000fe20008400000 */
[----:B------:R-:W-:Y:S01]  /*d3d0*/  F2FP.SATFINITE.E5M2.F32.PACK_AB_MERGE_C R21, RZ, R21, RZ ;  /* 0x00000015ff15723e */ /* 0x000fe200048060ff */
[----:B------:R0:W-:Y:S01]  /*d3e0*/  @!P1 STG.E.U8 desc[UR16][R26.64+0x70], R33 ;  /* 0x000070211a009986 */ /* 0x0001e2000c101110 */
[----:B------:R-:W-:Y:S01]  /*d3f0*/  ISETP.GE.AND P1, PT, R42, 0x81, PT ;  /* 0x000000812a00780c */ /* 0x000fe20003f26270 */
[----:B------:R-:W-:Y:S01]  /*d400*/  FMUL R15, R15, UR20 ;  /* 0x000000140f0f7c20 */ /* 0x000fe20008400000 */
[----:B-1----:R-:W-:Y:S01]  /*d410*/  F2FP.SATFINITE.E5M2.F32.PACK_AB_MERGE_C R35, RZ, R166, RZ ;  /* 0x000000a6ff23723e */ /* 0x002fe200048060ff */
[----:B------:R-:W-:Y:S01]  /*d420*/  @!P5 STG.E.U8 desc[UR16][R26.64+0x71], R167 ;  /* 0x000071a71a00d986 */ /* 0x000fe2000c101110 */
[----:B------:R-:W-:Y:S01]  /*d430*/  ISETP.LT.OR P5, PT, R41, 0x79, !P2 ;  /* 0x000000792900780c */ /* 0x000fe200057a1670 */
[----:B------:R-:W-:Y:S01]  /*d440*/  FMUL R13, R13, UR20 ;  /* 0x000000140d0d7c20 */ /* 0x000fe20008400000 */
[C---:B------:R-:W-:Y:S01]  /*d450*/  ISETP.LT.OR P2, PT, R41.reuse, 0x7a, !P2 ;  /* 0x0000007a2900780c */ /* 0x040fe20005741670 */
        /* <DEDUP_REMOVED lines=9> */
[----:B------:R-:W-:Y:S01]  /*d4f0*/  F2FP.SATFINITE.E5M2.F32.PACK_AB_MERGE_C R17, RZ, R17, RZ ;  /* 0x00000011ff11723e */ /* 0x000fe200048060ff */
[----:B------:R-:W-:Y:S01]  /*d500*/  @!P5 STG.E.U8 desc[UR16][R26.64+0x78], R37 ;  /* 0x000078251a00d986 */ /* 0x000fe2000c101110 */
[----:B------:R-:W-:Y:S01]  /*d510*/  ISETP.LT.OR P5, PT, R41, 0x1, !P0 ;  /* 0x000000012900780c */ /* 0x000fe200047a1670 */
[----:B------:R-:W-:Y:S01]  /*d520*/  FMUL R9, R9, UR20 ;  /* 0x0000001409097c20 */ /* 0x000fe20008400000 */
[----:B------:R-:W-:Y:S01]  /*d530*/  F2FP.SATFINITE.E5M2.F32.PACK_AB_MERGE_C R15, RZ, R15, RZ ;  /* 0x0000000fff0f723e */ /* 0x000fe200048060ff */
[----:B------:R0:W-:Y:S01]  /*d540*/  @!P2 STG.E.U8 desc[UR16][R26.64+0x79], R163 ;  /* 0x000079a31a00a986 */ /* 0x0001e2000c101110 */
[C---:B------:R-:W-:Y:S01]  /*d550*/  ISETP.LT.OR P2, PT, R41.reuse, 0xa, !P1 ;  /* 0x0000000a2900780c */ /* 0x040fe20004f41670 */
        /* <DEDUP_REMOVED lines=9> */
[----:B------:R-:W-:Y:S01]  /*d5f0*/  F2FP.SATFINITE.E5M2.F32.PACK_AB_MERGE_C R11, RZ, R11, RZ ;  /* 0x0000000bff0b723e */ /* 0x000fe200048060ff */
[----:B------:R2:W-:Y:S01]  /*d600*/  @!P5 STG.E.U8 desc[UR16][R30.64], R33 ;  /* 0x000000211e00d986 */ /* 0x0005e2000c101110 */
[----:B------:R-:W-:Y:S01]  /*d610*/  ISETP.LT.OR P5, PT, R41, 0x9, !P0 ;  /* 0x000000092900780c */ /* 0x000fe200047a1670 */
[----:B------:R-:W-:Y:S01]  /*d620*/  FMUL R5, R5, UR20 ;  /* 0x0000001405057c20 */ /* 0x000fe20008400000 */
[----:B0-----:R-:W-:Y:S01]  /*d630*/  F2FP.SATFINITE.E5M2.F32.PACK_AB_MERGE_C R27, RZ, R156, RZ ;  /* 0x0000009cff1b723e */ /* 0x001fe200048060ff */
[----:B-----5:R-:W-:Y:S01]  /*d640*/  FMUL R0, R0, UR20 ;  /* 0x0000001400007c20 */ /* 0x020fe20008400000 */
[----:B------:R-:W-:Y:S01]  /*d650*/  F2FP.SATFINITE.E5M2.F32.PACK_AB_MERGE_C R9, RZ, R9, RZ ;  /* 0x00000009ff09723e */ /* 0x000fe200048060ff */
[----:B------:R-:W-:Y:S01]  /*d660*/  FMUL R6, R6, UR20 ;  /* 0x0000001406067c20 */ /* 0x000fe20008400000 */
[----:B------:R-:W-:Y:S01]  /*d670*/  F2FP.SATFINITE.E5M2.F32.PACK_AB_MERGE_C R7, RZ, R7, RZ ;  /* 0x00000007ff07723e */ /* 0x000fe200048060ff */
[----:B------:R-:W4:Y:S01]  /*d680*/  LDL.LU R221, [R1+0x14] ;  /* 0x0000140001dd7983 */ /* 0x000f220000300800 */
[----:B-1----:R-:W-:Y:S01]  /*d690*/  F2FP.SATFINITE.E5M2.F32.PACK_AB_MERGE_C R25, RZ, R158, RZ ;  /* 0x0000009eff19723e */ /* 0x002fe200048060ff */
[----:B------:R-:W-:Y:S01]  /*d6a0*/  FMUL R2, R2, UR20 ;  /* 0x0000001402027c20 */ /* 0x000fe20008400000 */
[----:B------:R-:W-:Y:S01]  /*d6b0*/  F2FP.SATFINITE.E5M2.F32.PACK_AB_MERGE_C R5, RZ, R5, RZ ;  /* 0x00000005ff05723e */ /* 0x000fe200048060ff */
[----:B------:R-:W-:Y:S01]  /*d6c0*/  @!P6 STG.E.U8 desc[UR16][R30.64+0x1], R159 ;  /* 0x0000019f1e00e986 */ /* 0x000fe2000c101110 */
[----:B------:R-:W-:Y:S01]  /*d6d0*/  ISETP.LT.OR P6, PT, R41, 0xa, !P0 ;  /* 0x0000000a2900780c */ /* 0x000fe200047c1670 */
[----:B------:R-:W-:Y:S01]  /*d6e0*/  FMUL R3, R3, UR20 ;  /* 0x0000001403037c20 */ /* 0x000fe20008400000 */
[----:B--2---:R-:W-:Y:S01]  /*d6f0*/  F2FP.SATFINITE.E5M2.F32.PACK_AB_MERGE_C R33, RZ, R152, RZ ;  /* 0x00000098ff21723e */ /* 0x004fe200048060ff */
[----:B------:R-:W-:Y:S01]  /*d700*/  @!P2 STG.E.U8 desc[UR16][R28.64+0x9], R157 ;  /* 0x0000099d1c00a986 */ /* 0x000fe2000c101110 */
[----:B------:R-:W-:Y:S01]  /*d710*/  ISETP.LT.OR P2, PT, R41, 0x12, !P1 ;  /* 0x000000122900780c */ /* 0x000fe20004f41670 */
[----:B------:R-:W-:-:S02]  /*d720*/  FMUL R4, R4, UR20 ;  /* 0x0000001404047c20 */ /* 0x000fc40008400000 */
[----:B------:R0:W-:Y:S01]  /*d730*/  @!P3 STG.E.U8 desc[UR16][R28.64+0x8], R25 ;  /* 0x000008191c00b986 */ /* 0x0001e2000c101110 */
[----:B------:R-:W-:-:S03]  /*d740*/  ISETP.LT.OR P3, PT, R41, 0x11, !P1 ;  /* 0x000000112900780c */ /* 0x000fc60004f61670 */
[----:B------:R1:W-:Y:S01]  /*d750*/  @!P5 STG.E.U8 desc[UR16][R30.64+0x8], R27 ;  /* 0x0000081b1e00d986 */ /* 0x0003e2000c101110 */
[----:B------:R-:W-:-:S03]  /*d760*/  ISETP.LT.OR P5, PT, R41, 0x11, !P0 ;  /* 0x000000112900780c */ /* 0x000fc600047a1670 */
[----:B------:R-:W-:Y:S01]  /*d770*/  @!P6 STG.E.U8 desc[UR16][R30.64+0x9], R155 ;  /* 0x0000099b1e00e986 */ /* 0x000fe2000c101110 */
[----:B------:R-:W-:-:S03]  /*d780*/  ISETP.LT.OR P6, PT, R41, 0x12, !P0 ;  /* 0x000000122900780c */ /* 0x000fc600047c1670 */
[----:B------:R-:W-:Y:S01]  /*d790*/  @!P2 STG.E.U8 desc[UR16][R28.64+0x11], R153 ;  /* 0x000011991c00a986 */ /* 0x000fe2000c101110 */
[----:B------:R-:W-:Y:S02]  /*d7a0*/  ISETP.LT.OR P2, PT, R41, 0x1a, !P1 ;  /* 0x0000001a2900780c */ /* 0x000fe40004f41670 */
[----:B0-----:R-:W-:Y:S01]  /*d7b0*/  F2FP.SATFINITE.E5M2.F32.PACK_AB_MERGE_C R25, RZ, R154, RZ ;  /* 0x0000009aff19723e */ /* 0x001fe200048060ff */
[----:B------:R-:W2:Y:S01]  /*d7c0*/  LDL.LU R220, [R1+0x18] ;  /* 0x0000180001dc7983 */ /* 0x000ea20000300800 */
[----:B-1----:R-:W-:-:S03]  /*d7d0*/  F2FP.SATFINITE.E5M2.F32.PACK_AB_MERGE_C R27, RZ, R20, RZ ;  /* 0x00000014ff1b723e */ /* 0x002fc600048060ff */
[----:B------:R0:W-:Y:S01]  /*d7e0*/  @!P3 STG.E.U8 desc[UR16][R28.64+0x10], R25 ;  /* 0x000010191c00b986 */ /* 0x0001e2000c101110 */
[----:B------:R-:W-:-:S03]  /*d7f0*/  ISETP.LT.OR P3, PT, R41, 0x19, !P1 ;  /* 0x000000192900780c */ /* 0x000fc60004f61670 */
[----:B------:R-:W-:Y:S01]  /*d800*/  @!P5 STG.E.U8 desc[UR16][R30.64+0x10], R33 ;  /* 0x000010211e00d986 */ /* 0x000fe2000c101110 */
[----:B------:R-:W-:-:S03]  /*d810*/  ISETP.LT.OR P5, PT, R41, 0x19, !P0 ;  /* 0x000000192900780c */ /* 0x000fc600047a1670 */
[----:B------:R1:W-:Y:S01]  /*d820*/  @!P6 STG.E.U8 desc[UR16][R30.64+0x11], R23 ;  /* 0x000011171e00e986 */ /* 0x0003e2000c101110 */
[----:B------:R-:W-:-:S03]  /*d830*/  ISETP.LT.OR P6, PT, R41, 0x1a, !P0 ;  /* 0x0000001a2900780c */ /* 0x000fc600047c1670 */
[----:B------:R3:W-:Y:S01]  /*d840*/  @!P2 STG.E.U8 desc[UR16][R28.64+0x19], R21 ;  /* 0x000019151c00a986 */ /* 0x0007e2000c101110 */
[C---:B------:R-:W-:Y:S02]  /*d850*/  ISETP.LT.OR P2, PT, R41.reuse, 0x22, !P1 ;  /* 0x000000222900780c */ /* 0x040fe40004f41670 */
[----:B0-----:R-:W-:Y:S01]  /*d860*/  F2FP.SATFINITE.E5M2.F32.PACK_AB_MERGE_C R25, RZ, R22, RZ ;  /* 0x00000016ff19723e */ /* 0x001fe200048060ff */
[----:B------:R-:W2:Y:S04]  /*d870*/  LDL.LU R222, [R1+0x1c] ;  /* 0x00001c0001de7983 */ /* 0x000ea80000300800 */
[----:B------:R-:W-:Y:S01]  /*d880*/  @!P3 STG.E.U8 desc[UR16][R28.64+0x18], R25 ;  /* 0x000018191c00b986 */ /* 0x000fe2000c101110 */
[C---:B------:R-:W-:Y:S02]  /*d890*/  ISETP.LT.OR P3, PT, R41.reuse, 0x21, !P1 ;  /* 0x000000212900780c */ /* 0x040fe40004f61670 */
[----:B-1----:R-:W-:Y:S01]  /*d8a0*/  F2FP.SATFINITE.E5M2.F32.PACK_AB_MERGE_C R23, RZ, R18, RZ ;  /* 0x00000012ff17723e */ /* 0x002fe200048060ff */
[----:B------:R-:W-:Y:S01]  /*d8b0*/  @!P5 STG.E.U8 desc[UR16][R30.64+0x18], R27 ;  /* 0x0000181b1e00d986 */ /* 0x000fe2000c101110 */
[----:B------:R-:W-:-:S02]  /*d8c0*/  ISETP.LT.OR P5, PT, R41, 0x21, !P0 ;  /* 0x000000212900780c */ /* 0x000fc400047a1670 */
[----:B---3--:R-:W-:Y:S01]  /*d8d0*/  F2FP.SATFINITE.E5M2.F32.PACK_AB_MERGE_C R21, RZ, R16, RZ ;  /* 0x00000010ff15723e */ /* 0x008fe200048060ff */
[----:B------:R0:W-:Y:S01]  /*d8e0*/  @!P6 STG.E.U8 desc[UR16][R30.64+0x19], R19 ;  /* 0x000019131e00e986 */ /* 0x0001e2000c101110 */
[----:B------:R-:W-:-:S03]  /*d8f0*/  ISETP.LT.OR P6, PT, R41, 0x22, !P0 ;  /* 0x000000222900780c */ /* 0x000fc600047c1670 */
[----:B------:R1:W-:Y:S01]  /*d900*/  @!P2 STG.E.U8 desc[UR16][R28.64+0x21], R17 ;  /* 0x000021111c00a986 */ /* 0x0003e2000c101110 */
[----:B------:R-:W-:-:S03]  /*d910*/  ISETP.LT.OR P2, PT, R41, 0x2a, !P1 ;  /* 0x0000002a2900780c */ /* 0x000fc60004f41670 */
[----:B------:R-:W-:Y:S01]  /*d920*/  @!P3 STG.E.U8 desc[UR16][R28.64+0x20], R23 ;  /* 0x000020171c00b986 */ /* 0x000fe2000c101110 */
[----:B------:R-:W-:-:S03]  /*d930*/  ISETP.LT.OR P3, PT, R41, 0x29, !P1 ;  /* 0x000000292900780c */ /* 0x000fc60004f61670 */
[----:B------:R-:W-:Y:S01]  /*d940*/  @!P5 STG.E.U8 desc[UR16][R30.64+0x20], R21 ;  /* 0x000020151e00d986 */ /* 0x000fe2000c101110 */
[C---:B------:R-:W-:Y:S02]  /*d950*/  ISETP.LT.OR P5, PT, R41.reuse, 0x29, !P0 ;  /* 0x000000292900780c */ /* 0x040fe400047a1670 */
[----:B0-----:R-:W-:Y:S01]  /*d960*/  F2FP.SATFINITE.E5M2.F32.PACK_AB_MERGE_C R19, RZ, R14, RZ ;  /* 0x0000000eff13723e */ /* 0x001fe200048060ff */
[----:B------:R0:W-:Y:S01]  /*d970*/  @!P6 STG.E.U8 desc[UR16][R30.64+0x21], R15 ;  /* 0x0000210f1e00e986 */ /* 0x0001e2000c101110 */
[C---:B------:R-:W-:Y:S02]  /*d980*/  ISETP.LT.OR P6, PT, R41.reuse, 0x2a, !P0 ;  /* 0x0000002a2900780c */ /* 0x040fe400047c1670 */
[----:B-1----:R-:W-:Y:S01]  /*d990*/  F2FP.SATFINITE.E5M2.F32.PACK_AB_MERGE_C R17, RZ, R12, RZ ;  /* 0x0000000cff11723e */ /* 0x002fe200048060ff */
        /* <DEDUP_REMOVED lines=15> */
[----:B0-----:R-:W-:Y:S02]  /*da90*/  F2FP.SATFINITE.E5M2.F32.PACK_AB_MERGE_C R11, RZ, R6, RZ ;  /* 0x00000006ff0b723e */ /* 0x001fe400048060ff */
[C---:B------:R-:W-:Y:S01]  /*daa0*/  ISETP.LT.OR P5, PT, R41.reuse, 0x39, !P0 ;  /* 0x000000392900780c */ /* 0x040fe200047a1670 */
[----:B------:R0:W-:Y:S01]  /*dab0*/  @!P6 STG.E.U8 desc[UR16][R30.64+0x31], R7 ;  /* 0x000031071e00e986 */ /* 0x0001e2000c101110 */
[----:B-1----:R-:W-:Y:S02]  /*dac0*/  F2FP.SATFINITE.E5M2.F32.PACK_AB_MERGE_C R9, RZ, R4, RZ ;  /* 0x00000004ff09723e */ /* 0x002fe400048060ff */
[----:B------:R-:W-:Y:S01]  /*dad0*/  ISETP.LT.OR P6, PT, R41, 0x3a, !P0 ;  /* 0x0000003a2900780c */ /* 0x000fe200047c1670 */
[----:B------:R1:W-:Y:S04]  /*dae0*/  @!P2 STG.E.U8 desc[UR16][R28.64+0x39], R5 ;  /* 0x000039051c00a986 */ /* 0x0003e8000c101110 */
[----:B------:R3:W-:Y:S01]  /*daf0*/  @!P3 STG.E.U8 desc[UR16][R28.64+0x38], R11 ;  /* 0x0000380b1c00b986 */ /* 0x0007e2000c101110 */
[----:B------:R-:W-:Y:S01]  /*db00*/  FMUL R4, R227, UR20 ;  /* 0x00000014e3047c20 */ /* 0x000fe20008400000 */
[----:B------:R-:W-:-:S02]  /*db10*/  ISETP.LT.OR P3, PT, R41, 0x41, !P1 ;  /* 0x000000412900780c */ /* 0x000fc40004f61670 */
[----:B0-----:R-:W-:Y:S02]  /*db20*/  F2FP.SATFINITE.E5M2.F32.PACK_AB_MERGE_C R7, RZ, R3, RZ ;  /* 0x00000003ff07723e */ /* 0x001fe400048060ff */
[----:B-1----:R-:W-:Y:S01]  /*db30*/  F2FP.SATFINITE.E5M2.F32.PACK_AB_MERGE_C R5, RZ, R0, RZ ;  /* 0x00000000ff05723e */ /* 0x002fe200048060ff */
[----:B------:R-:W-:Y:S01]  /*db40*/  FMUL R0, R223, UR20 ;  /* 0x00000014df007c20 */ /* 0x000fe20008400000 */
[----:B------:R-:W-:Y:S01]  /*db50*/  ISETP.LT.OR P2, PT, R41, 0x42, !P1 ;  /* 0x000000422900780c */ /* 0x000fe20004f41670 */
[----:B------:R-:W2:Y:S01]  /*db60*/  LDL.LU R223, [R1+0x20] ;  /* 0x0000200001df7983 */ /* 0x000ea20000300800 */
[----:B---3--:R-:W-:Y:S02]  /*db70*/  F2FP.SATFINITE.E5M2.F32.PACK_AB_MERGE_C R11, RZ, R2, RZ ;  /* 0x00000002ff0b723e */ /* 0x008fe400048060ff */
[----:B------:R-:W-:Y:S01]  /*db80*/  F2FP.SATFINITE.E5M2.F32.PACK_AB_MERGE_C R13, RZ, R0, RZ ;  /* 0x00000000ff0d723e */ /* 0x000fe200048060ff */
[----:B----4-:R-:W-:Y:S01]  /*db90*/  FMUL R0, R225, UR20 ;  /* 0x00000014e1007c20 */ /* 0x010fe20008400000 */
[----:B------:R-:W-:Y:S01]  /*dba0*/  FMUL R2, R224, UR20 ;  /* 0x00000014e0027c20 */ /* 0x000fe20008400000 */
[----:B------:R-:W3:Y:S04]  /*dbb0*/  LDL.LU R225, [R1+0x24] ;  /* 0x0000240001e17983 */ /* 0x000ee80000300800 */
[----:B------:R-:W4:Y:S01]  /*dbc0*/  LDL.LU R224, [R1+0x28] ;  /* 0x0000280001e07983 */ /* 0x000f220000300800 */
[----:B------:R-:W-:-:S03]  /*dbd0*/  FMUL R3, R226, UR20 ;  /* 0x00000014e2037c20 */ /* 0x000fc60008400000 */
[----:B------:R-:W4:Y:S04]  /*dbe0*/  LDL.LU R226, [R1+0x2c] ;  /* 0x00002c0001e27983 */ /* 0x000f280000300800 */
[----:B------:R-:W4:Y:S04]  /*dbf0*/  LDL.LU R227, [R1+0x30] ;  /* 0x0000300001e37983 */ /* 0x000f280000300800 */
[----:B------:R-:W-:Y:S01]  /*dc00*/  @!P5 STG.E.U8 desc[UR16][R30.64+0x38], R9 ;  /* 0x000038091e00d986 */ /* 0x000fe2000c101110 */
[----:B------:R-:W-:-:S03]  /*dc10*/  ISETP.LT.OR P5, PT, R41, 0x41, !P0 ;  /* 0x000000412900780c */ /* 0x000fc600047a1670 */
[----:B------:R0:W-:Y:S01]  /*dc20*/  @!P6 STG.E.U8 desc[UR16][R30.64+0x39], R7 ;  /* 0x000039071e00e986 */ /* 0x0001e2000c101110 */
[----:B------:R-:W-:-:S03]  /*dc30*/  ISETP.LT.OR P6, PT, R41, 0x42, !P0 ;  /* 0x000000422900780c */ /* 0x000fc600047c1670 */
[----:B------:R-:W-:Y:S01]  /*dc40*/  @!P3 STG.E.U8 desc[UR16][R28.64+0x40], R11 ;  /* 0x0000400b1c00b986 */ /* 0x000fe2000c101110 */
[----:B------:R-:W-:-:S03]  /*dc50*/  ISETP.LT.OR P3, PT, R41, 0x49, !P1 ;  /* 0x000000492900780c */ /* 0x000fc60004f61670 */
[----:B------:R1:W-:Y:S01]  /*dc60*/  @!P2 STG.E.U8 desc[UR16][R28.64+0x41], R5 ;  /* 0x000041051c00a986 */ /* 0x0003e2000c101110 */
[----:B0-----:R-:W-:-:S03]  /*dc70*/  F2FP.SATFINITE.E5M2.F32.PACK_AB_MERGE_C R7, RZ, R0, RZ ;  /* 0x00000000ff07723e */ /* 0x001fc600048060ff */
[----:B------:R-:W-:Y:S01]  /*dc80*/  @!P5 STG.E.U8 desc[UR16][R30.64+0x40], R13 ;  /* 0x0000400d1e00d986 */ /* 0x000fe2000c101110 */
[C---:B------:R-:W-:Y:S02]  /*dc90*/  ISETP.LT.OR P2, PT, R41.reuse, 0x4a, !P1 ;  /* 0x0000004a2900780c */ /* 0x040fe40004f41670 */
[----:B-1----:R-:W-:Y:S01]  /*dca0*/  F2FP.SATFINITE.E5M2.F32.PACK_AB_MERGE_C R5, RZ, R2, RZ ;  /* 0x00000002ff05723e */ /* 0x002fe200048060ff */
[----:B------:R0:W-:Y:S01]  /*dcb0*/  @!P6 STG.E.U8 desc[UR16][R30.64+0x41], R7 ;  /* 0x000041071e00e986 */ /* 0x0001e2000c101110 */
[C---:B------:R-:W-:Y:S02]  /*dcc0*/  ISETP.LT.OR P5, PT, R41.reuse, 0x49, !P0 ;  /* 0x000000492900780c */ /* 0x040fe400047a1670 */
[C---:B------:R-:W-:Y:S01]  /*dcd0*/  ISETP.LT.OR P6, PT, R41.reuse, 0x4a, !P0 ;  /* 0x0000004a2900780c */ /* 0x040fe200047c1670 */
[----:B------:R1:W-:Y:S01]  /*dce0*/  @!P3 STG.E.U8 desc[UR16][R28.64+0x48], R5 ;  /* 0x000048051c00b986 */ /* 0x0003e2000c101110 */
[----:B------:R-:W-:Y:S02]  /*dcf0*/  ISETP.LT.OR P3, PT, R41, 0x51, !P1 ;  /* 0x000000512900780c */ /* 0x000fe40004f61670 */
[----:B------:R-:W-:-:S02]  /*dd00*/  F2FP.SATFINITE.E5M2.F32.PACK_AB_MERGE_C R9, RZ, R3, RZ ;  /* 0x00000003ff09723e */ /* 0x000fc400048060ff */
[----:B------:R-:W-:-:S03]  /*dd10*/  F2FP.SATFINITE.E5M2.F32.PACK_AB_MERGE_C R11, RZ, R4, RZ ;  /* 0x00000004ff0b723e */ /* 0x000fc600048060ff */
[----:B------:R1:W-:Y:S04]  /*dd20*/  @!P2 STG.E.U8 desc[UR16][R28.64+0x49], R9 ;  /* 0x000049091c00a986 */ /* 0x0003e8000c101110 */
[----:B------:R-:W-:Y:S01]  /*dd30*/  @!P5 STG.E.U8 desc[UR16][R30.64+0x48], R11 ;  /* 0x0000480b1e00d986 */ /* 0x000fe2000c101110 */
[----:B------:R-:W-:-:S03]  /*dd40*/  FMUL R0, R221, UR20 ;  /* 0x00000014dd007c20 */ /* 0x000fc60008400000 */
[----:B------:R-:W4:Y:S02]  /*dd50*/  LDL.LU R221, [R1+0x34] ;  /* 0x0000340001dd7983 */ /* 0x000f240000300800 */
[----:B0-----:R-:W-:-:S05]  /*dd60*/  F2FP.SATFINITE.E5M2.F32.PACK_AB_MERGE_C R7, RZ, R0, RZ ;  /* 0x00000000ff07723e */ /* 0x001fca00048060ff */
[----:B------:R-:W-:Y:S01]  /*dd70*/  @!P6 STG.E.U8 desc[UR16][R30.64+0x49], R7 ;  /* 0x000049071e00e986 */ /* 0x000fe2000c101110 */
[----:B--2---:R-:W-:-:S03]  /*dd80*/  FMUL R2, R220, UR20 ;  /* 0x00000014dc027c20 */ /* 0x004fc60008400000 */
[----:B------:R-:W2:Y:S02]  /*dd90*/  LDL.LU R220, [R1+0x38] ;  /* 0x0000380001dc7983 */ /* 0x000ea40000300800 */
[----:B-1----:R-:W-:-:S05]  /*dda0*/  F2FP.SATFINITE.E5M2.F32.PACK_AB_MERGE_C R5, RZ, R2, RZ ;  /* 0x00000002ff05723e */ /* 0x002fca00048060ff */
[----:B------:R0:W-:Y:S01]  /*ddb0*/  @!P3 STG.E.U8 desc[UR16][R28.64+0x50], R5 ;  /* 0x000050051c00b986 */ /* 0x0001e2000c101110 */
[----:B------:R-:W-:-:S03]  /*ddc0*/  FMUL R3, R222, UR20 ;  /* 0x00000014de037c20 */ /* 0x000fc60008400000 */
[----:B------:R-:W2:Y:S02]  /*ddd0*/  LDL.LU R222, [R1+0x3c] ;  /* 0x00003c0001de7983 */ /* 0x000ea40000300800 */
[----:B------:R-:W-:Y:S01]  /*dde0*/  F2FP.SATFINITE.E5M2.F32.PACK_AB_MERGE_C R9, RZ, R3, RZ ;  /* 0x00000003ff09723e */ /* 0x000fe200048060ff */
[----:B------:R-:W-:Y:S02]  /*ddf0*/  FMUL R0, R223, UR20 ;  /* 0x00000014df007c20 */ /* 0x000fe40008400000 */
[----:B------:R-:W2:Y:S03]  /*de00*/  LDL.LU R223, [R1+0x40] ;  /* 0x0000400001df7983 */ /* 0x000ea60000300800 */
[----:B------:R-:W-:Y:S01]  /*de10*/  F2FP.SATFINITE.E5M2.F32.PACK_AB_MERGE_C R13, RZ, R0, RZ ;  /* 0x00000000ff0d723e */ /* 0x000fe200048060ff */
[----:B---3--:R-:W-:Y:S02]  /*de20*/  FMUL R2, R225, UR20 ;  /* 0x00000014e1027c20 */ /* 0x008fe40008400000 */
[----:B------:R-:W3:Y:S01]  /*de30*/  LDL.LU R225, [R1+0x44] ;  /* 0x0000440001e17983 */ /* 0x000ee20000300800 */
[----:B----4-:R-:W-:-:S03]  /*de40*/  FMUL R0, R224, UR20 ;  /* 0x00000014e0007c20 */ /* 0x010fc60008400000 */
[----:B------:R-:W4:Y:S01]  /*de50*/  LDL.LU R224, [R1+0x48] ;  /* 0x0000480001e07983 */ /* 0x000f220000300800 */
[----:B------:R-:W-:Y:S01]  /*de60*/  FMUL R3, R226, UR20 ;  /* 0x00000014e2037c20 */ /* 0x000fe20008400000 */
[----:B0-----:R-:W-:Y:S02]  /*de70*/  F2FP.SATFINITE.E5M2.F32.PACK_AB_MERGE_C R5, RZ, R0, RZ ;  /* 0x00000000ff05723e */ /* 0x001fe400048060ff */
[----:B------:R-:W4:Y:S01]  /*de80*/  LDL.LU R226, [R1+0x4c] ;  /* 0x00004c0001e27983 */ /* 0x000f220000300800 */
[----:B------:R-:W-:-:S03]  /*de90*/  FMUL R0, R227, UR20 ;  /* 0x00000014e3007c20 */ /* 0x000fc60008400000 */
[----:B------:R-:W4:Y:S01]  /*dea0*/  LDL.LU R227, [R1+0x50] ;  /* 0x0000500001e37983 */ /* 0x000f220000300800 */
[C---:B------:R-:W-:Y:S02]  /*deb0*/  ISETP.LT.OR P2, PT, R41.reuse, 0x52, !P1 ;  /* 0x000000522900780c */ /* 0x040fe40004f41670 */
[C---:B------:R-:W-:Y:S01]  /*dec0*/  ISETP.LT.OR P6, PT, R41.reuse, 0x52, !P0 ;  /* 0x000000522900780c */ /* 0x040fe200047c1670 */
[----:B------:R-:W4:Y:S01]  /*ded0*/  LDL.LU R219, [R1+0x54] ;  /* 0x0000540001db7983 */ /* 0x000f220000300800 */
[C---:B------:R-:W-:Y:S02]  /*dee0*/  ISETP.LT.OR P5, PT, R41.reuse, 0x51, !P0 ;  /* 0x000000512900780c */ /* 0x040fe400047a1670 */
[----:B------:R-:W-:Y:S02]  /*def0*/  ISETP.LT.OR P3, PT, R41, 0x59, !P1 ;  /* 0x000000592900780c */ /* 0x000fe40004f61670 */
[----:B------:R-:W-:Y:S02]  /*df00*/  F2FP.SATFINITE.E5M2.F32.PACK_AB_MERGE_C R7, RZ, R2, RZ ;  /* 0x00000002ff07723e */ /* 0x000fe400048060ff */
[----:B------:R-:W-:-:S03]  /*df10*/  F2FP.SATFINITE.E5M2.F32.PACK_AB_MERGE_C R11, RZ, R0, RZ ;  /* 0x00000000ff0b723e */ /* 0x000fc600048060ff */
[----:B------:R0:W-:Y:S01]  /*df20*/  @!P2 STG.E.U8 desc[UR16][R28.64+0x51], R9 ;  /* 0x000051091c00a986 */ /* 0x0001e2000c101110 */
[----:B------:R-:W-:-:S03]  /*df30*/  ISETP.LT.OR P2, PT, R41, 0x5a, !P1 ;  /* 0x0000005a2900780c */ /* 0x000fc60004f41670 */
[----:B------:R-:W-:Y:S01]  /*df40*/  @!P6 STG.E.U8 desc[UR16][R30.64+0x51], R7 ;  /* 0x000051071e00e986 */ /* 0x000fe2000c101110 */
[----:B------:R-:W-:-:S03]  /*df50*/  ISETP.LT.OR P6, PT, R41, 0x5a, !P0 ;  /* 0x0000005a2900780c */ /* 0x000fc600047c1670 */
[----:B------:R-:W-:Y:S01]  /*df60*/  @!P5 STG.E.U8 desc[UR16][R30.64+0x50], R13 ;  /* 0x0000500d1e00d986 */ /* 0x000fe2000c101110 */
[----:B0-----:R-:W-:-:S03]  /*df70*/  F2FP.SATFINITE.E5M2.F32.PACK_AB_MERGE_C R9, RZ, R3, RZ ;  /* 0x00000003ff09723e */ /* 0x001fc600048060ff */
[----:B------:R0:W-:Y:S04]  /*df80*/  @!P3 STG.E.U8 desc[UR16][R28.64+0x58], R5 ;  /* 0x000058051c00b986 */ /* 0x0001e8000c101110 */
[----:B------:R1:W-:Y:S01]  /*df90*/  @!P2 STG.E.U8 desc[UR16][R28.64+0x59], R9 ;  /* 0x000059091c00a986 */ /* 0x0003e2000c101110 */
[----:B------:R-:W-:-:S03]  /*dfa0*/  FMUL R0, R221, UR20 ;  /* 0x00000014dd007c20 */ /* 0x000fc60008400000 */
[----:B------:R-:W4:Y:S02]  /*dfb0*/  LDL.LU R221, [R1+0x58] ;  /* 0x0000580001dd7983 */ /* 0x000f240000300800 */
[----:B0-----:R-:W-:-:S05]  /*dfc0*/  F2FP.SATFINITE.E5M2.F32.PACK_AB_MERGE_C R5, RZ, R0, RZ ;  /* 0x00000000ff05723e */ /* 0x001fca00048060ff */
[----:B------:R0:W-:Y:S01]  /*dfd0*/  @!P6 STG.E.U8 desc[UR16][R30.64+0x59], R5 ;  /* 0x000059051e00e986 */ /* 0x0001e2000c101110 */
[----:B--2---:R-:W-:-:S03]  /*dfe0*/  FMUL R2, R220, UR20 ;  /* 0x00000014dc027c20 */ /* 0x004fc60008400000 */
[----:B------:R-:W2:Y:S02]  /*dff0*/  LDL.LU R220, [R1+0x5c] ;  /* 0x00005c0001dc7983 */ /* 0x000ea40000300800 */
[----:B------:R-:W-:Y:S01]  /*e000*/  F2FP.SATFINITE.E5M2.F32.PACK_AB_MERGE_C R7, RZ, R2, RZ ;  /* 0x00000002ff07723e */ /* 0x000fe200048060ff */
[----:B------:R-:W-:Y:S02]  /*e010*/  FMUL R3, R222, UR20 ;  /* 0x00000014de037c20 */ /* 0x000fe40008400000 */
[----:B------:R-:W2:Y:S03]  /*e020*/  LDL.LU R222, [R1+0x60] ;  /* 0x0000600001de7983 */ /* 0x000ea60000300800 */
[----:B-1----:R-:W-:Y:S01]  /*e030*/  F2FP.SATFINITE.E5M2.F32.PACK_AB_MERGE_C R9, RZ, R3, RZ ;  /* 0x00000003ff09723e */ /* 0x002fe200048060ff */
[----:B------:R-:W-:Y:S02]  /*e040*/  FMUL R4, R223, UR20 ;  /* 0x00000014df047c20 */ /* 0x000fe40008400000 */
[----:B------:R-:W2:Y:S01]  /*e050*/  LDL.LU R223, [R1+0x64] ;  /* 0x0000640001df7983 */ /* 0x000ea20000300800 */
[----:B---3--:R-:W-:-:S03]  /*e060*/  FMUL R0, R225, UR20 ;  /* 0x00000014e1007c20 */ /* 0x008fc60008400000 */
[----:B------:R-:W3:Y:S01]  /*e070*/  LDL.LU R225, [R1+0x68] ;  /* 0x0000680001e17983 */ /* 0x000ee20000300800 */
[----:B----4-:R-:W-:Y:S01]  /*e080*/  FMUL R2, R224, UR20 ;  /* 0x00000014e0027c20 */ /* 0x010fe20008400000 */
[----:B0-----:R-:W-:Y:S02]  /*e090*/  F2FP.SATFINITE.E5M2.F32.PACK_AB_MERGE_C R5, RZ, R0, RZ ;  /* 0x00000000ff05723e */ /* 0x001fe400048060ff */
[----:B------:R-:W4:Y:S01]  /*e0a0*/  LDL.LU R224, [R1+0x6c] ;  /* 0x00006c0001e07983 */ /* 0x000f220000300800 */
[----:B------:R-:W-:-:S03]  /*e0b0*/  FMUL R3, R226, UR20 ;  /* 0x00000014e2037c20 */ /* 0x000fc60008400000 */
[----:B------:R-:W4:Y:S01]  /*e0c0*/  LDL.LU R226, [R1+0x70] ;  /* 0x0000700001e27983 */ /* 0x000f220000300800 */
[----:B------:R-:W-:-:S03]  /*e0d0*/  FMUL R0, R227, UR20 ;  /* 0x00000014e3007c20 */ /* 0x000fc60008400000 */
[----:B------:R-:W4:Y:S01]  /*e0e0*/  LDL.LU R227, [R1+0x74] ;  /* 0x0000740001e37983 */ /* 0x000f220000300800 */
[C---:B------:R-:W-:Y:S02]  /*e0f0*/  ISETP.LT.OR P5, PT, R41.reuse, 0x59, !P0 ;  /* 0x000000592900780c */ /* 0x040fe400047a1670 */
[C---:B------:R-:W-:Y:S02]  /*e100*/  ISETP.LT.OR P2, PT, R41.reuse, 0x62, !P1 ;  /* 0x000000622900780c */ /* 0x040fe40004f41670 */
[C---:B------:R-:W-:Y:S02]  /*e110*/  ISETP.LT.OR P3, PT, R41.reuse, 0x61, !P1 ;  /* 0x000000612900780c */ /* 0x040fe40004f61670 */
[----:B------:R-:W-:-:S07]  /*e120*/  ISETP.LT.OR P6, PT, R41, 0x62, !P0 ;  /* 0x000000622900780c */ /* 0x000fce00047c1670 */
[----:B------:R-:W-:Y:S01]  /*e130*/  @!P5 STG.E.U8 desc[UR16][R30.64+0x58], R11 ;  /* 0x0000580b1e00d986 */ /* 0x000fe2000c101110 */
[----:B------:R-:W-:-:S03]  /*e140*/  ISETP.LT.OR P5, PT, R41, 0x61, !P0 ;  /* 0x000000612900780c */ /* 0x000fc600047a1670 */
[----:B------:R0:W-:Y:S01]  /*e150*/  @!P2 STG.E.U8 desc[UR16][R28.64+0x61], R9 ;  /* 0x000061091c00a986 */ /* 0x0001e2000c101110 */
[----:B------:R-:W-:-:S03]  /*e160*/  ISETP.LT.OR P2, PT, R41, 0x6a, !P1 ;  /* 0x0000006a2900780c */ /* 0x000fc60004f41670 */
[----:B------:R1:W-:Y:S01]  /*e170*/  @!P3 STG.E.U8 desc[UR16][R28.64+0x60], R7 ;  /* 0x000060071c00b986 */ /* 0x0003e2000c101110 */
[----:B------:R-:W-:Y:S02]  /*e180*/  ISETP.LT.OR P3, PT, R41, 0x69, !P1 ;  /* 0x000000692900780c */ /* 0x000fe40004f61670 */
[----:B------:R-:W-:Y:S01]  /*e190*/  F2FP.SATFINITE.E5M2.F32.PACK_AB_MERGE_C R13, RZ, R4, RZ ;  /* 0x00000004ff0d723e */ /* 0x000fe200048060ff */
[----:B------:R1:W-:Y:S01]  /*e1a0*/  @!P6 STG.E.U8 desc[UR16][R30.64+0x61], R5 ;  /* 0x000061051e00e986 */ /* 0x0003e2000c101110 */
[----:B0-----:R-:W-:-:S03]  /*e1b0*/  F2FP.SATFINITE.E5M2.F32.PACK_AB_MERGE_C R9, RZ, R3, RZ ;  /* 0x00000003ff09723e */ /* 0x001fc600048060ff */
[----:B------:R-:W-:Y:S01]  /*e1c0*/  @!P5 STG.E.U8 desc[UR16][R30.64+0x60], R13 ;  /* 0x0000600d1e00d986 */ /* 0x000fe2000c101110 */
[----:B-1----:R-:W-:-:S03]  /*e1d0*/  F2FP.SATFINITE.E5M2.F32.PACK_AB_MERGE_C R7, RZ, R2, RZ ;  /* 0x00000002ff07723e */ /* 0x002fc600048060ff */
[----:B------:R-:W-:Y:S01]  /*e1e0*/  @!P2 STG.E.U8 desc[UR16][R28.64+0x69], R9 ;  /* 0x000069091c00a986 */ /* 0x000fe2000c101110 */
[C---:B------:R-:W-:Y:S02]  /*e1f0*/  ISETP.LT.OR P5, PT, R41.reuse, 0x69, !P0 ;  /* 0x000000692900780c */ /* 0x040fe400047a1670 */
[C---:B------:R-:W-:Y:S01]  /*e200*/  ISETP.LT.OR P6, PT, R41.reuse, 0x6a, !P0 ;  /* 0x0000006a2900780c */ /* 0x040fe200047c1670 */
[----:B------:R0:W-:Y:S01]  /*e210*/  @!P3 STG.E.U8 desc[UR16][R28.64+0x68], R7 ;  /* 0x000068071c00b986 */ /* 0x0001e2000c101110 */
[----:B------:R-:W-:Y:S01]  /*e220*/  ISETP.LT.OR P2, PT, R41, 0x72, !P1 ;  /* 0x000000722900780c */ /* 0x000fe20004f41670 */
[----:B------:R-:W-:Y:S01]  /*e230*/  FMUL R2, R219, UR20 ;  /* 0x00000014db027c20 */ /* 0x000fe20008400000 */
[----:B------:R-:W-:Y:S02]  /*e240*/  ISETP.LT.OR P3, PT, R41, 0x71, !P1 ;  /* 0x000000712900780c */ /* 0x000fe40004f61670 */
[----:B------:R-:W-:Y:S02]  /*e250*/  F2FP.SATFINITE.E5M2.F32.PACK_AB_MERGE_C R11, RZ, R0, RZ ;  /* 0x00000000ff0b723e */ /* 0x000fe400048060ff */
[----:B------:R-:W-:-:S03]  /*e260*/  F2FP.SATFINITE.E5M2.F32.PACK_AB_MERGE_C R5, RZ, R2, RZ ;  /* 0x00000002ff05723e */ /* 0x000fc600048060ff */
[----:B------:R-:W-:Y:S01]  /*e270*/  @!P5 STG.E.U8 desc[UR16][R30.64+0x68], R11 ;  /* 0x0000680b1e00d986 */ /* 0x000fe2000c101110 */
[----:B------:R-:W-:-:S03]  /*e280*/  ISETP.LT.OR P5, PT, R41, 0x71, !P0 ;  /* 0x000000712900780c */ /* 0x000fc600047a1670 */
[----:B------:R-:W-:Y:S01]  /*e290*/  @!P6 STG.E.U8 desc[UR16][R30.64+0x69], R5 ;  /* 0x000069051e00e986 */ /* 0x000fe2000c101110 */
[----:B------:R-:W-:Y:S01]  /*e2a0*/  ISETP.LT.OR P6, PT, R41, 0x72, !P0 ;  /* 0x000000722900780c */ /* 0x000fe200047c1670 */
[----:B------:R-:W-:-:S05]  /*e2b0*/  FMUL R0, R221, UR20 ;  /* 0x00000014dd007c20 */ /* 0x000fca0008400000 */
[----:B0-----:R-:W-:-:S05]  /*e2c0*/  F2FP.SATFINITE.E5M2.F32.PACK_AB_MERGE_C R7, RZ, R0, RZ ;  /* 0x00000000ff07723e */ /* 0x001fca00048060ff */
[----:B------:R0:W-:Y:S01]  /*e2d0*/  @!P3 STG.E.U8 desc[UR16][R28.64+0x70], R7 ;  /* 0x000070071c00b986 */ /* 0x0001e2000c101110 */
[C---:B------:R-:W-:Y:S02]  /*e2e0*/  ISETP.LT.OR P3, PT, R41.reuse, 0x79, !P0 ;  /* 0x000000792900780c */ /* 0x040fe40004761670 */
[----:B------:R-:W-:Y:S01]  /*e2f0*/  ISETP.LT.OR P0, PT, R41, 0x7a, !P0 ;  /* 0x0000007a2900780c */ /* 0x000fe20004701670 */
[----:B--2---:R-:W-:-:S05]  /*e300*/  FMUL R3, R220, UR20 ;  /* 0x00000014dc037c20 */ /* 0x004fca0008400000 */
[----:B------:R-:W-:-:S05]  /*e310*/  F2FP.SATFINITE.E5M2.F32.PACK_AB_MERGE_C R9, RZ, R3, RZ ;  /* 0x00000003ff09723e */ /* 0x000fca00048060ff */
[----:B------:R1:W-:Y:S01]  /*e320*/  @!P2 STG.E.U8 desc[UR16][R28.64+0x71], R9 ;  /* 0x000071091c00a986 */ /* 0x0003e2000c101110 */
[C---:B------:R-:W-:Y:S02]  /*e330*/  ISETP.LT.OR P2, PT, R41.reuse, 0x79, !P1 ;  /* 0x000000792900780c */ /* 0x040fe40004f41670 */
[----:B------:R-:W-:Y:S01]  /*e340*/  ISETP.LT.OR P1, PT, R41, 0x7a, !P1 ;  /* 0x0000007a2900780c */ /* 0x000fe20004f21670 */
[----:B------:R-:W-:-:S05]  /*e350*/  FMUL R0, R222, UR20 ;  /* 0x00000014de007c20 */ /* 0x000fca0008400000 */
[----:B------:R-:W-:-:S05]  /*e360*/  F2FP.SATFINITE.E5M2.F32.PACK_AB_MERGE_C R13, RZ, R0, RZ ;  /* 0x00000000ff0d723e */ /* 0x000fca00048060ff */
[----:B------:R2:W-:Y:S01]  /*e370*/  @!P5 STG.E.U8 desc[UR16][R30.64+0x70], R13 ;  /* 0x0000700d1e00d986 */ /* 0x0005e2000c101110 */
[----:B------:R-:W-:Y:S01]  /*e380*/  FMUL R0, R223, UR20 ;  /* 0x00000014df007c20 */ /* 0x000fe20008400000 */
[----:B---3--:R-:W-:Y:S01]  /*e390*/  FMUL R2, R225, UR20 ;  /* 0x00000014e1027c20 */ /* 0x008fe20008400000 */
[----:B----4-:R-:W-:-:S03]  /*e3a0*/  FMUL R3, R224, UR20 ;  /* 0x00000014e0037c20 */ /* 0x010fc60008400000 */
[----:B0-----:R-:W-:Y:S01]  /*e3b0*/  F2FP.SATFINITE.E5M2.F32.PACK_AB_MERGE_C R7, RZ, R0, RZ ;  /* 0x00000000ff07723e */ /* 0x001fe200048060ff */
[----:B------:R-:W-:Y:S01]  /*e3c0*/  FMUL R4, R226, UR20 ;  /* 0x00000014e2047c20 */ /* 0x000fe20008400000 */
[----:B------:R-:W-:Y:S01]  /*e3d0*/  FMUL R5, R227, UR20 ;  /* 0x00000014e3057c20 */ /* 0x000fe20008400000 */
[----:B-1----:R-:W-:Y:S02]  /*e3e0*/  F2FP.SATFINITE.E5M2.F32.PACK_AB_MERGE_C R9, RZ, R2, RZ ;  /* 0x00000002ff09723e */ /* 0x002fe400048060ff */
[----:B------:R-:W-:Y:S02]  /*e3f0*/  F2FP.SATFINITE.E5M2.F32.PACK_AB_MERGE_C R3, RZ, R3, RZ ;  /* 0x00000003ff03723e */ /* 0x000fe400048060ff */
[----:B------:R-:W-:Y:S02]  /*e400*/  F2FP.SATFINITE.E5M2.F32.PACK_AB_MERGE_C R11, RZ, R4, RZ ;  /* 0x00000004ff0b723e */ /* 0x000fe400048060ff */
[----:B------:R-:W-:Y:S01]  /*e410*/  F2FP.SATFINITE.E5M2.F32.PACK_AB_MERGE_C R5, RZ, R5, RZ ;  /* 0x00000005ff05723e */ /* 0x000fe200048060ff */
[----:B------:R2:W-:Y:S04]  /*e420*/  @!P6 STG.E.U8 desc[UR16][R30.64+0x71], R7 ;  /* 0x000071071e00e986 */ /* 0x0005e8000c101110 */
[----:B------:R2:W-:Y:S04]  /*e430*/  @!P2 STG.E.U8 desc[UR16][R28.64+0x78], R9 ;  /* 0x000078091c00a986 */ /* 0x0005e8000c101110 */
[----:B------:R2:W-:Y:S04]  /*e440*/  @!P1 STG.E.U8 desc[UR16][R28.64+0x79], R3 ;  /* 0x000079031c009986 */ /* 0x0005e8000c101110 */
[----:B------:R2:W-:Y:S04]  /*e450*/  @!P3 STG.E.U8 desc[UR16][R30.64+0x78], R11 ;  /* 0x0000780b1e00b986 */ /* 0x0005e8000c101110 */
[----:B------:R2:W-:Y:S02]  /*e460*/  @!P0 STG.E.U8 desc[UR16][R30.64+0x79], R5 ;  /* 0x000079051e008986 */ /* 0x0005e4000c101110 */
.L_x_290:
[----:B------:R-:W-:Y:S05]  /*e470*/  BSYNC B0 ;  /* 0x0000000000007941 */ /* 0x000fea0003800000 */
.L_x_32:
[----:B0-2---:R-:W2:Y:S04]  /*e480*/  LDL.LU R3, [R1+0x78] ;  /* 0x0000780001037983 */ /* 0x005ea80000300800 */
[----:B-----5:R-:W2:Y:S01]  /*e490*/  LDL.LU R2, [R1+0x7c] ;  /* 0x00007c0001027983 */ /* 0x020ea20000300800 */
[----:B------:R-:W-:Y:S01]  /*e4a0*/  ULDC UR6, c[0x0][0xc] ;  /* 0x0000030000067ab9 */ /* 0x000fe20000000800 */
[----:B------:R-:W-:Y:S01]  /*e4b0*/  ULDC UR7, c[0x0][0x10] ;  /* 0x0000040000077ab9 */ /* 0x000fe20000000800 */
[----:B------:R-:W2:Y:S01]  /*e4c0*/  LDC R5, c[0x0][0x14] ;  /* 0x00000500ff057b82 */ /* 0x000ea20000000800 */
[----:B------:R-:W-:Y:S01]  /*e4d0*/  UIMAD.WIDE.U32 UR6, UR6, UR7, URZ ;  /* 0x00000007060672a5 */ /* 0x000fe2000f8e003f */
[----:B------:R-:W-:Y:S01]  /*e4e0*/  PRMT R0, RZ, 0x7610, R0 ;  /* 0x00007610ff007816 */ /* 0x000fe20000000000 */
[----:B------:R-:W-:-:S04]  /*e4f0*/  UMOV UR22, 0xffffffff ;  /* 0xffffffff00167882 */ /* 0x000fc80000000000 */
[----:B--2---:R-:W-:-:S04]  /*e500*/  IMAD.WIDE.U32 R2, R5, UR6, R2 ;  /* 0x0000000605027c25 */ /* 0x004fc8000f8e0002 */
[----:B------:R-:W-:Y:S01]  /*e510*/  IMAD R5, R5, UR7, RZ ;  /* 0x0000000705057c24 */ /* 0x000fe2000f8e02ff */
[----:B------:R-:W-:Y:S01]  /*e520*/  ULDC.64 UR6, c[0x0][0x650] ;  /* 0x0001940000067ab9 */ /* 0x000fe20000000a00 */
[----:B------:R-:W-:Y:S01]  /*e530*/  IMAD.MOV.U32 R19, RZ, RZ, R2 ;  /* 0x000000ffff137224 */ /* 0x000fe200078e0002 */
[----:B------:R-:W-:Y:S01]  /*e540*/  ISETP.GE.U32.AND P0, PT, R2, UR6, PT ;  /* 0x0000000602007c0c */ /* 0x000fe2000bf06070 */
[----:B------:R-:W-:Y:S02]  /*e550*/  IMAD.IADD R22, R3, 0x1, R5 ;  /* 0x0000000103167824 */ /* 0x000fe400078e0205 */
[----:B------:R-:W-:-:S03]  /*e560*/  IMAD.MOV.U32 R2, RZ, RZ, -0x1 ;  /* 0xffffffffff027424 */ /* 0x000fc600078e00ff */
[----:B------:R0:W-:Y:S01]  /*e570*/  STL [R1+0x78], R22 ;  /* 0x0000781601007387 */ /* 0x0001e20000100800 */
[----:B------:R-:W-:-:S03]  /*e580*/  ISETP.GE.U32.AND.EX P0, PT, R22, UR7, PT, P0 ;  /* 0x0000000716007c0c */ /* 0x000fc6000bf06100 */
[----:B------:R0:W-:Y:S04]  /*e590*/  STL [R1+0x7c], R19 ;  /* 0x00007c1301007387 */ /* 0x0001e80000100800 */
[----:B------:R0:W-:Y:S06]  /*e5a0*/  STL [R1+0x80], R2 ;  /* 0x0000800201007387 */ /* 0x0001ec0000100800 */
[----:B------:R-:W-:Y:S05]  /*e5b0*/  @P0 BRA `(.L_x_291) ;  /* 0x00000004006c0947 */ /* 0x000fea0003800000 */
[----:B------:R-:W2:Y:S01]  /*e5c0*/  S2R R14, SR_CTAID.X ;  /* 0x00000000000e7919 */ /* 0x000ea20000002500 */
[----:B------:R-:W5:Y:S01]  /*e5d0*/  LDC.64 R8, c[0x0][0x628] ;  /* 0x00018a00ff087b82 */ /* 0x000f620000000a00 */
[----:B------:R-:W-:Y:S01]  /*e5e0*/  ULDC UR6, c[0x0][0x150] ;  /* 0x0000540000067ab9 */ /* 0x000fe20000000800 */
[----:B------:R-:W-:Y:S01]  /*e5f0*/  IMAD.MOV.U32 R6, RZ, RZ, R19 ;  /* 0x000000ffff067224 */ /* 0x000fe200078e0013 */
[----:B------:R-:W0:Y:S01]  /*e600*/  S2R R16, SR_CTAID.Y ;  /* 0x0000000000107919 */ /* 0x000e220000002600 */
[----:B------:R-:W-:-:S04]  /*e610*/  IMAD.MOV.U32 R7, RZ, RZ, R22 ;  /* 0x000000ffff077224 */ /* 0x000fc800078e0016 */
[----:B------:R-:W0:Y:S08]  /*e620*/  LDC R17, c[0x0][0x144] ;  /* 0x00005100ff117b82 */ /* 0x000e300000000800 */
[----:B------:R-:W0:Y:S08]  /*e630*/  LDC R10, c[0x0][0x630] ;  /* 0x00018c00ff0a7b82 */ /* 0x000e300000000800 */
[----:B------:R-:W0:Y:S01]  /*e640*/  LDC.64 R12, c[0x0][0x620] ;  /* 0x00018800ff0c7b82 */ /* 0x000e220000000a00 */
[----:B-----5:R-:W-:-:S04]  /*e650*/  ISETP.NE.U32.AND P0, PT, R8, RZ, PT ;  /* 0x000000ff0800720c */ /* 0x020fc80003f05070 */
[----:B------:R-:W-:Y:S02]  /*e660*/  ISETP.NE.AND.EX P0, PT, R9, RZ, PT, P0 ;  /* 0x000000ff0900720c */ /* 0x000fe40003f05300 */
[----:B--2---:R-:W-:-:S05]  /*e670*/  I2FP.F32.U32 R0, R14 ;  /* 0x0000000e00007245 */ /* 0x004fca0000201000 */
[----:B------:R-:W-:-:S04]  /*e680*/  FMUL R0, R0, UR6 ;  /* 0x0000000600007c20 */ /* 0x000fc80008400000 */
[----:B------:R2:W0:Y:S02]  /*e690*/  F2I.U32.TRUNC.NTZ R15, R0 ;  /* 0x00000000000f7305 */ /* 0x000424000020f000 */
[----:B------:R-:W-:Y:S05]  /*e6a0*/  @!P0 BRA `(.L_x_292) ;  /* 0x0000000000288947 */ /* 0x000fea0003800000 */
[----:B--2---:R-:W2:Y:S02]  /*e6b0*/  LDC R0, c[0x0][0x634] ;  /* 0x00018d00ff007b82 */ /* 0x004ea40000000800 */
[----:B--2---:R-:W-:-:S05]  /*e6c0*/  IADD3 R7, P0, R19, R0, RZ ;  /* 0x0000000013077210 */ /* 0x004fca0007f1e0ff */
[----:B------:R-:W-:-:S04]  /*e6d0*/  IMAD.X R11, RZ, RZ, R22, P0 ;  /* 0x000000ffff0b7224 */ /* 0x000fc800000e0616 */
[----:B0-----:R-:W-:-:S04]  /*e6e0*/  IMAD.WIDE.U32 R2, R11, R8, RZ ;  /* 0x000000080b027225 */ /* 0x001fc800078e00ff */
[----:B------:R-:W-:-:S04]  /*e6f0*/  IMAD.WIDE.U32 R4, P0, R7, R9, R2 ;  /* 0x0000000907047225 */ /* 0x000fc80007800002 */
[----:B------:R-:W-:-:S04]  /*e700*/  IMAD.WIDE.U32 R2, R7, R8, RZ ;  /* 0x0000000807027225 */ /* 0x000fc800078e00ff */
[----:B------:R-:W-:Y:S01]  /*e710*/  IMAD.X R7, RZ, RZ, RZ, P0 ;  /* 0x000000ffff077224 */ /* 0x000fe200000e06ff */
[----:B------:R-:W-:Y:S01]  /*e720*/  IADD3 RZ, P0, R3, R4, RZ ;  /* 0x0000000403ff7210 */ /* 0x000fe20007f1e0ff */
[----:B------:R-:W-:-:S04]  /*e730*/  IMAD.MOV.U32 R6, RZ, RZ, R5 ;  /* 0x000000ffff067224 */ /* 0x000fc800078e0005 */
[----:B------:R-:W-:-:S08]  /*e740*/  IMAD.WIDE.U32.X R6, R11, R9, R6, P0 ;  /* 0x000000090b067225 */ /* 0x000fd000000e0406 */
.L_x_292:
[-CC-:B01----:R-:W-:Y:S01]  /*e750*/  SHF.R.U64 R24, R6, R10.reuse, R7.reuse ;  /* 0x0000000a06187219 */ /* 0x183fe20000001207 */
[----:B------:R-:W0:Y:S01]  /*e760*/  LDC.64 R20, c[0x0][0x640] ;  /* 0x00019000ff147b82 */ /* 0x000e220000000a00 */
[----:B--2---:R-:W-:Y:S01]  /*e770*/  SHF.R.U32.HI R0, RZ, R10, R7 ;  /* 0x0000000aff007219 */ /* 0x004fe20000011607 */
[----:B------:R-:W-:Y:S01]  /*e780*/  IMAD.MOV.U32 R2, RZ, RZ, R19 ;  /* 0x000000ffff027224 */ /* 0x000fe200078e0013 */
[----:B------:R-:W-:Y:S01]  /*e790*/  IADD3 R5, P0, RZ, -R24, RZ ;  /* 0x80000018ff057210 */ /* 0x000fe20007f1e0ff */
[----:B------:R-:W-:Y:S01]  /*e7a0*/  IMAD.MOV R15, RZ, RZ, -R15 ;  /* 0x000000ffff0f7224 */ /* 0x000fe200078e0a0f */
[----:B------:R-:W-:Y:S01]  /*e7b0*/  ULDC UR6, c[0x0][0x154] ;  /* 0x0000550000067ab9 */ /* 0x000fe20000000800 */
[----:B------:R-:W-:Y:S02]  /*e7c0*/  IMAD.MOV.U32 R7, RZ, RZ, 0x1 ;  /* 0x00000001ff077424 */ /* 0x000fe400078e00ff */
[----:B------:R-:W1:Y:S01]  /*e7d0*/  LDC R4, c[0x0][0x618] ;  /* 0x00018600ff047b82 */ /* 0x000e620000000800 */
[----:B------:R-:W-:-:S02]  /*e7e0*/  IMAD.X R3, RZ, RZ, ~R0, P0 ;  /* 0x000000ffff037224 */ /* 0x000fc400000e0e00 */
[----:B------:R-:W-:Y:S02]  /*e7f0*/  IMAD R15, R17, R15, R14 ;  /* 0x0000000f110f7224 */ /* 0x000fe400078e020e */
[-C--:B------:R-:W-:Y:S02]  /*e800*/  IMAD R0, R3, R12.reuse, RZ ;  /* 0x0000000c03007224 */ /* 0x080fe400078e02ff */
[----:B------:R-:W-:Y:S01]  /*e810*/  IMAD.MOV.U32 R3, RZ, RZ, R22 ;  /* 0x000000ffff037224 */ /* 0x000fe200078e0016 */
[----:B------:R-:W2:Y:S01]  /*e820*/  LDC R6, c[0x0][0x608] ;  /* 0x00018200ff067b82 */ /* 0x000ea20000000800 */
[----:B------:R-:W-:-:S04]  /*e830*/  IMAD.WIDE.U32 R2, R5, R12, R2 ;  /* 0x0000000c05027225 */ /* 0x000fc800078e0002 */
[----:B------:R-:W-:-:S03]  /*e840*/  IMAD R5, R5, R13, R0 ;  /* 0x0000000d05057224 */ /* 0x000fc600078e0200 */
[----:B------:R-:W5:Y:S01]  /*e850*/  LDC R18, c[0x0][0x658] ;  /* 0x00019600ff127b82 */ /* 0x000f620000000800 */
[----:B------:R-:W-:Y:S01]  /*e860*/  I2FP.F32.U32 R0, R16 ;  /* 0x0000001000007245 */ /* 0x000fe20000201000 */
[----:B------:R-:W-:Y:S01]  /*e870*/  IMAD.IADD R3, R3, 0x1, R5 ;  /* 0x0000000103037824 */ /* 0x000fe200078e0205 */
[----:B0-----:R-:W-:Y:S01]  /*e880*/  ISETP.NE.U32.AND P0, PT, R20, RZ, PT ;  /* 0x000000ff1400720c */ /* 0x001fe20003f05070 */
[----:B------:R-:W-:Y:S02]  /*e890*/  IMAD.MOV.U32 R5, RZ, RZ, -0x1 ;  /* 0xffffffffff057424 */ /* 0x000fe400078e00ff */
[----:B------:R-:W-:Y:S02]  /*e8a0*/  FMUL R0, R0, UR6 ;  /* 0x0000000600007c20 */ /* 0x000fe40008400000 */
[----:B------:R-:W0:Y:S01]  /*e8b0*/  LDC R13, c[0x0][0x148] ;  /* 0x00005200ff0d7b82 */ /* 0x000e220000000800 */
[----:B-1----:R-:W-:Y:S01]  /*e8c0*/  SHF.R.U64 R10, R2, R4, R3 ;  /* 0x00000004020a7219 */ /* 0x002fe20000001203 */
[----:B------:R1:W0:Y:S01]  /*e8d0*/  F2I.U32.TRUNC.NTZ R12, R0 ;  /* 0x00000000000c7305 */ /* 0x000222000020f000 */
[----:B------:R-:W-:-:S02]  /*e8e0*/  ISETP.NE.AND.EX P0, PT, R21, RZ, PT, P0 ;  /* 0x000000ff1500720c */ /* 0x000fc40003f05300 */
[----:B------:R-:W-:-:S03]  /*e8f0*/  SHF.R.U32.HI R3, RZ, R4, R3 ;  /* 0x00000004ff037219 */ /* 0x000fc60000011603 */
[----:B------:R-:W0:Y:S01]  /*e900*/  LDC R14, c[0x0][0x600] ;  /* 0x00018000ff0e7b82 */ /* 0x000e220000000800 */
[-CC-:B--2---:R-:W-:Y:S02]  /*e910*/  SHF.R.U64 R8, R10, R6.reuse, R3.reuse ;  /* 0x000000060a087219 */ /* 0x184fe40000001203 */
[----:B------:R-:W-:-:S05]  /*e920*/  SHF.R.U32.HI R3, RZ, R6, R3 ;  /* 0x00000006ff037219 */ /* 0x000fca0000011603 */
[----:B------:R-:W2:Y:S01]  /*e930*/  LDC R19, c[0x0][0x648] ;  /* 0x00019200ff137b82 */ /* 0x000ea20000000800 */
[-CC-:B-----5:R-:W-:Y:S02]  /*e940*/  SHF.R.U64 R11, R8, R18.reuse, R3.reuse ;  /* 0x00000012080b7219 */ /* 0x1a0fe40000001203 */
[-C--:B------:R-:W-:Y:S02]  /*e950*/  SHF.L.U32 R5, R5, R18.reuse, RZ ;  /* 0x0000001205057219 */ /* 0x080fe400000006ff */
[-C--:B------:R-:W-:Y:S01]  /*e960*/  SHF.R.U32.HI R3, RZ, R18.reuse, R3 ;  /* 0x00000012ff037219 */ /* 0x080fe20000011603 */
[----:B------:R-:W-:Y:S01]  /*e970*/  IMAD.MOV.U32 R2, RZ, RZ, R11 ;  /* 0x000000ffff027224 */ /* 0x000fe200078e000b */
[----:B------:R-:W-:Y:S01]  /*e980*/  SHF.L.U32 R40, R7, R18, RZ ;  /* 0x0000001207287219 */ /* 0x000fe200000006ff */
[----:B------:R-:W0:Y:S01]  /*e990*/  LDC R22, c[0x0][0x638] ;  /* 0x00018e00ff167b82 */ /* 0x000e220000000800 */
[----:B------:R-:W-:-:S07]  /*e9a0*/  LOP3.LUT R17, RZ, R5, RZ, 0x33, !PT ;  /* 0x00000005ff117212 */ /* 0x000fce00078e33ff */
[----:B------:R-:W0:Y:S01]  /*e9b0*/  LDC R23, c[0x0][0x610] ;  /* 0x00018400ff177b82 */ /* 0x000e220000000800 */
[----:B-1----:R-:W-:Y:S05]  /*e9c0*/  @!P0 BRA `(.L_x_293) ;  /* 0x0000000000288947 */ /* 0x002fea0003800000 */
        /* <DEDUP_REMOVED lines=10> */
.L_x_293:
[----:B--2---:R-:W-:Y:S01]  /*ea70*/  SHF.R.U64 R0, R2, R19, R3 ;  /* 0x0000001302007219 */ /* 0x004fe20000001203 */
[----:B0-----:R-:W-:Y:S01]  /*ea80*/  VIADD R3, R14, 0xffffffff ;  /* 0xffffffff0e037836 */ /* 0x001fe20000000000 */
[----:B------:R-:W-:Y:S01]  /*ea90*/  LOP3.LUT R5, R8, R17, RZ, 0xc0, !PT ;  /* 0x0000001108057212 */ /* 0x000fe200078ec0ff */
[----:B------:R-:W-:Y:S01]  /*eaa0*/  IMAD.MOV R12, RZ, RZ, -R12 ;  /* 0x000000ffff0c7224 */ /* 0x000fe200078e0a0c */
[----:B------:R-:W-:Y:S01]  /*eab0*/  R2UR UR22, R24 ;  /* 0x00000000181672ca */ /* 0x000fe200000e0000 */
[----:B------:R-:W-:Y:S01]  /*eac0*/  IMAD.MOV R2, RZ, RZ, -R0 ;  /* 0x000000ffff027224 */ /* 0x000fe200078e0a00 */
[----:B------:R-:W-:Y:S01]  /*ead0*/  LOP3.LUT R3, R10, R3, RZ, 0xc0, !PT ;  /* 0x000000030a037212 */ /* 0x000fe200078ec0ff */
[----:B------:R-:W-:Y:S02]  /*eae0*/  IMAD R40, R40, R0, R5 ;  /* 0x0000000028287224 */ /* 0x000fe400078e0205 */
[----:B------:R-:W-:Y:S02]  /*eaf0*/  @P4 IMAD R15, R13, R12, R16 ;  /* 0x0000000c0d0f4224 */ /* 0x000fe400078e0210 */
[----:B------:R-:W-:-:S02]  /*eb00*/  IMAD R0, R2, R22, R11 ;  /* 0x0000001602007224 */ /* 0x000fc400078e020b */
[----:B------:R-:W-:Y:S02]  /*eb10*/  IMAD R40, R40, R23, R15 ;  /* 0x0000001728287224 */ /* 0x000fe400078e020f */
[----:B------:R-:W-:Y:S02]  /*eb20*/  IMAD R3, R0, R14, R3 ;  /* 0x0000000e00037224 */ /* 0x000fe400078e0203 */
[----:B------:R-:W-:-:S03]  /*eb30*/  IMAD.MOV.U32 R0, RZ, RZ, 0x1 ;  /* 0x00000001ff007424 */ /* 0x000fc600078e00ff */
[----:B------:R-:W-:Y:S02]  /*eb40*/  SEL R2, R3, R40, !P4 ;  /* 0x0000002803027207 */ /* 0x000fe40006000000 */
[----:B------:R-:W-:-:S03]  /*eb50*/  SEL R40, R40, R3, !P4 ;  /* 0x0000000328287207 */ /* 0x000fc60006000000 */
[----:B------:R2:W-:Y:S04]  /*eb60*/  STL [R1+0x80], R2 ;  /* 0x0000800201007387 */ /* 0x0005e80000100800 */
.L_x_291:
[----:B------:R0:W-:Y:S01]  /*eb70*/  STL [R1+0x84], R40 ;  /* 0x0000842801007387 */ /* 0x0001e20000100800 */
[----:B------:R-:W-:-:S13]  /*eb80*/  LOP3.LUT P0, RZ, R0, 0xff, RZ, 0xc0, !PT ;  /* 0x000000ff00ff7812 */ /* 0x000fda000780c0ff */
[----:B0-----:R-:W-:Y:S05]  /*eb90*/  @P0 BRA `(.L_x_294) ;  /* 0xffffff24009c0947 */ /* 0x001fea000383ffff */
[----:B------:R-:W-:Y:S05]  /*eba0*/  EXIT ;  /* 0x000000000000794d */ /* 0x000fea0003800000 */
.L_x_4:
[----:B------:R-:W2:Y:S01]  /*ebb0*/  LDL R16, [R1+0x7c] ;  /* 0x00007c0001107983 */ /* 0x000ea20000100800 */
[----:B------:R-:W-:-:S03]  /*ebc0*/  ULDC.64 UR4, c[0x0][0x650] ;  /* 0x0001940000047ab9 */ /* 0x000fc60000000a00 */
[----:B------:R-:W3:Y:S01]  /*ebd0*/  LDL R17, [R1+0x78] ;  /* 0x0000780001117983 */ /* 0x000ee20000100800 */
[----:B------:R-:W-:Y:S01]  /*ebe0*/  PRMT R4, RZ, 0x7610, R4 ;  /* 0x00007610ff047816 */ /* 0x000fe20000000004 */
[----:B------:R-:W-:Y:S02]  /*ebf0*/  IMAD.MOV.U32 R5, RZ, RZ, -0x1 ;  /* 0xffffffffff057424 */ /* 0x000fe400078e00ff */
[----:B------:R-:W-:Y:S02]  /*ec00*/  IMAD.MOV.U32 R6, RZ, RZ, -0x1 ;  /* 0xffffffffff067424 */ /* 0x000fe400078e00ff */
[----:B------:R-:W-:Y:S01]  /*ec10*/  IMAD.MOV.U32 R11, RZ, RZ, -0x1 ;  /* 0xffffffffff0b7424 */ /* 0x000fe200078e00ff */
[----:B--2---:R-:W-:-:S04]  /*ec20*/  ISETP.GE.U32.AND P0, PT, R16, UR4, PT ;  /* 0x0000000410007c0c */ /* 0x004fc8000bf06070 */
[----:B---3--:R-:W-:-:S13]  /*ec30*/  ISETP.GE.U32.AND.EX P0, PT, R17, UR5, PT, P0 ;  /* 0x0000000511007c0c */ /* 0x008fda000bf06100 */
[----:B------:R-:W-:Y:S05]  /*ec40*/  @P0 BRA `(.L_x_295) ;  /* 0x00000004005c0947 */ /* 0x000fea0003800000 */
        /* <DEDUP_REMOVED lines=18> */
.L_x_296:
[-CC-:B------:R-:W-:Y:S01]  /*ed70*/  SHF.R.U64 R11, R8, R12.reuse, R9.reuse ;  /* 0x0000000c080b7219 */ /* 0x180fe20000001209 */
[----:B------:R-:W0:Y:S01]  /*ed80*/  LDC.64 R20, c[0x0][0x640] ;  /* 0x00019000ff147b82 */ /* 0x000e220000000a00 */
[----:B------:R-:W-:Y:S01]  /*ed90*/  SHF.R.U32.HI R3, RZ, R12, R9 ;  /* 0x0000000cff037219 */ /* 0x000fe20000011609 */
[----:B------:R-:W-:Y:S01]  /*eda0*/  ULDC UR4, c[0x0][0x150] ;  /* 0x0000540000047ab9 */ /* 0x000fe20000000800 */
[----:B------:R-:W-:Y:S01]  /*edb0*/  IADD3 R7, P0, RZ, -R11, RZ ;  /* 0x8000000bff077210 */ /* 0x000fe20007f1e0ff */
[----:B------:R-:W-:Y:S01]  /*edc0*/  IMAD.MOV.U32 R4, RZ, RZ, R16 ;  /* 0x000000ffff047224 */ /* 0x000fe200078e0010 */
[----:B------:R-:W-:Y:S01]  /*edd0*/  I2FP.F32.U32 R6, R2 ;  /* 0x0000000200067245 */ /* 0x000fe20000201000 */
[----:B------:R-:W-:Y:S02]  /*ede0*/  IMAD.MOV.U32 R5, RZ, RZ, R17 ;  /* 0x000000ffff057224 */ /* 0x000fe400078e0011 */
[----:B------:R-:W1:Y:S01]  /*edf0*/  LDC R10, c[0x0][0x618] ;  /* 0x00018600ff0a7b82 */ /* 0x000e620000000800 */
[----:B------:R-:W-:-:S02]  /*ee00*/  IMAD.X R3, RZ, RZ, ~R3, P0 ;  /* 0x000000ffff037224 */ /* 0x000fc400000e0e03 */
[----:B------:R-:W-:Y:S01]  /*ee10*/  FMUL R9, R6, UR4 ;  /* 0x0000000406097c20 */ /* 0x000fe20008400000 */
[----:B------:R-:W-:Y:S01]  /*ee20*/  IMAD.WIDE.U32 R4, R7, R14, R4 ;  /* 0x0000000e07047225 */ /* 0x000fe200078e0004 */
[----:B------:R-:W-:-:S03]  /*ee30*/  ULDC UR4, c[0x0][0x154] ;  /* 0x0000550000047ab9 */ /* 0x000fc60000000800 */
[----:B------:R-:W-:Y:S01]  /*ee40*/  IMAD R6, R3, R14, RZ ;  /* 0x0000000e03067224 */ /* 0x000fe200078e02ff */
[----:B------:R-:W2:Y:S01]  /*ee50*/  LDC R13, c[0x0][0x144] ;  /* 0x00005100ff0d7b82 */ /* 0x000ea20000000800 */
[----:B------:R-:W3:Y:S02]  /*ee60*/  F2I.U32.TRUNC.NTZ R9, R9 ;  /* 0x0000000900097305 */ /* 0x000ee4000020f000 */
[----:B------:R-:W-:Y:S02]  /*ee70*/  IMAD R3, R7, R15, R6 ;  /* 0x0000000f07037224 */ /* 0x000fe400078e0206 */
[----:B------:R-:W-:Y:S02]  /*ee80*/  IMAD.MOV.U32 R6, RZ, RZ, -0x1 ;  /* 0xffffffffff067424 */ /* 0x000fe400078e00ff */
[----:B------:R-:W-:Y:S01]  /*ee90*/  IMAD.IADD R3, R5, 0x1, R3 ;  /* 0x0000000105037824 */ /* 0x000fe200078e0203 */
[----:B------:R-:W4:Y:S01]  /*eea0*/  LDC R12, c[0x0][0x608] ;  /* 0x00018200ff0c7b82 */ /* 0x000f220000000800 */
[----:B------:R-:W-:-:S02]  /*eeb0*/  I2FP.F32.U32 R5, R0 ;  /* 0x0000000000057245 */ /* 0x000fc40000201000 */
[----:B0-----:R-:W-:-:S03]  /*eec0*/  ISETP.NE.U32.AND P0, PT, R20, RZ, PT ;  /* 0x000000ff1400720c */ /* 0x001fc60003f05070 */
[----:B------:R-:W-:Y:S01]  /*eed0*/  FMUL R5, R5, UR4 ;  /* 0x0000000405057c20 */ /* 0x000fe20008400000 */
[----:B------:R-:W-:Y:S01]  /*eee0*/  ISETP.NE.AND.EX P0, PT, R21, RZ, PT, P0 ;  /* 0x000000ff1500720c */ /* 0x000fe20003f05300 */
[----:B------:R-:W0:Y:S01]  /*eef0*/  LDC R7, c[0x0][0x658] ;  /* 0x00019600ff077b82 */ /* 0x000e220000000800 */
[-C--:B-1----:R-:W-:Y:S01]  /*ef00*/  SHF.R.U64 R8, R4, R10.reuse, R3 ;  /* 0x0000000a04087219 */ /* 0x082fe20000001203 */
[----:B---3--:R-:W-:Y:S01]  /*ef10*/  IMAD.MOV R4, RZ, RZ, -R9 ;  /* 0x000000ffff047224 */ /* 0x008fe200078e0a09 */
[----:B------:R-:W-:Y:S02]  /*ef20*/  SHF.R.U32.HI R3, RZ, R10, R3 ;  /* 0x0000000aff037219 */ /* 0x000fe40000011603 */
[----:B------:R1:W3:Y:S03]  /*ef30*/  F2I.U32.TRUNC.NTZ R10, R5 ;  /* 0x00000005000a7305 */ /* 0x0002e6000020f000 */
[----:B------:R-:W1:Y:S01]  /*ef40*/  LDC R17, c[0x0][0x148] ;  /* 0x00005200ff117b82 */ /* 0x000e620000000800 */
[----:B--2---:R-:W-:-:S02]  /*ef50*/  IMAD R19, R13, R4, R2 ;  /* 0x000000040d137224 */ /* 0x004fc400078e0202 */
[----:B------:R-:W-:-:S05]  /*ef60*/  IMAD.MOV.U32 R4, RZ, RZ, 0x1 ;  /* 0x00000001ff047424 */ /* 0x000fca00078e00ff */
[----:B------:R-:W2:Y:S01]  /*ef70*/  LDC R14, c[0x0][0x600] ;  /* 0x00018000ff0e7b82 */ /* 0x000ea20000000800 */
[-CC-:B----4-:R-:W-:Y:S02]  /*ef80*/  SHF.R.U64 R13, R8, R12.reuse, R3.reuse ;  /* 0x0000000c080d7219 */ /* 0x190fe40000001203 */
[----:B------:R-:W-:-:S05]  /*ef90*/  SHF.R.U32.HI R2, RZ, R12, R3 ;  /* 0x0000000cff027219 */ /* 0x000fca0000011603 */
[----:B------:R-:W4:Y:S01]  /*efa0*/  LDC R16, c[0x0][0x648] ;  /* 0x00019200ff107b82 */ /* 0x000f220000000800 */
[-CC-:B0-----:R-:W-:Y:S02]  /*efb0*/  SHF.R.U64 R15, R13, R7.reuse, R2.reuse ;  /* 0x000000070d0f7219 */ /* 0x181fe40000001202 */
[-C--:B------:R-:W-:Y:S02]  /*efc0*/  SHF.L.U32 R6, R6, R7.reuse, RZ ;  /* 0x0000000706067219 */ /* 0x080fe400000006ff */
[-C--:B------:R-:W-:Y:S01]  /*efd0*/  SHF.R.U32.HI R3, RZ, R7.reuse, R2 ;  /* 0x00000007ff037219 */ /* 0x080fe20000011602 */
[----:B------:R-:W-:Y:S01]  /*efe0*/  IMAD.MOV.U32 R2, RZ, RZ, R15 ;  /* 0x000000ffff027224 */ /* 0x000fe200078e000f */
[----:B------:R-:W-:Y:S01]  /*eff0*/  SHF.L.U32 R12, R4, R7, RZ ;  /* 0x00000007040c7219 */ /* 0x000fe200000006ff */
[----:B------:R-:W0:Y:S01]  /*f000*/  LDC R18, c[0x0][0x638] ;  /* 0x00018e00ff127b82 */ /* 0x000e220000000800 */
[----:B------:R-:W-:-:S07]  /*f010*/  LOP3.LUT R22, RZ, R6, RZ, 0x33, !PT ;  /* 0x00000006ff167212 */ /* 0x000fce00078e33ff */
        /* <DEDUP_REMOVED lines=12> */
.L_x_297:
[----:B----4-:R-:W-:Y:S01]  /*f0e0*/  SHF.R.U64 R3, R2, R16, R3 ;  /* 0x0000001002037219 */ /* 0x010fe20000001203 */
[----:B--2---:R-:W-:Y:S01]  /*f0f0*/  VIADD R5, R14, 0xffffffff ;  /* 0xffffffff0e057836 */ /* 0x004fe20000000000 */
[----:B------:R-:W-:Y:S01]  /*f100*/  LOP3.LUT R2, R13, R22, RZ, 0xc0, !PT ;  /* 0x000000160d027212 */ /* 0x000fe200078ec0ff */
[----:B------:R-:W-:Y:S02]  /*f110*/  IMAD.MOV R10, RZ, RZ, -R10 ;  /* 0x000000ffff0a7224 */ /* 0x000fe400078e0a0a */
[----:B------:R-:W-:Y:S02]  /*f120*/  IMAD.MOV R4, RZ, RZ, -R3 ;  /* 0x000000ffff047224 */ /* 0x000fe400078e0a03 */
[----:B------:R-:W-:Y:S01]  /*f130*/  IMAD R2, R12, R3, R2 ;  /* 0x000000030c027224 */ /* 0x000fe200078e0202 */
[----:B------:R-:W-:Y:S01]  /*f140*/  LOP3.LUT R3, R8, R5, RZ, 0xc0, !PT ;  /* 0x0000000508037212 */ /* 0x000fe200078ec0ff */
[----:B------:R-:W-:Y:S02]  /*f150*/  @P4 IMAD R19, R17, R10, R0 ;  /* 0x0000000a11134224 */ /* 0x000fe400078e0200 */
[----:B0-----:R-:W-:-:S02]  /*f160*/  IMAD R0, R4, R18, R15 ;  /* 0x0000001204007224 */ /* 0x001fc400078e020f */
[----:B------:R-:W-:Y:S02]  /*f170*/  IMAD R5, R2, R23, R19 ;  /* 0x0000001702057224 */ /* 0x000fe400078e0213 */
[----:B------:R-:W-:Y:S02]  /*f180*/  IMAD R0, R0, R14, R3 ;  /* 0x0000000e00007224 */ /* 0x000fe400078e0203 */
[----:B------:R-:W-:-:S03]  /*f190*/  IMAD.MOV.U32 R4, RZ, RZ, 0x1 ;  /* 0x00000001ff047424 */ /* 0x000fc600078e00ff */
[----:B------:R-:W-:Y:S02]  /*f1a0*/  SEL R6, R0, R5, !P4 ;  /* 0x0000000500067207 */ /* 0x000fe40006000000 */
[----:B------:R-:W-:-:S07]  /*f1b0*/  SEL R5, R5, R0, !P4 ;  /* 0x0000000005057207 */ /* 0x000fce0006000000 */
.L_x_295:
[----:B------:R-:W-:-:S08]  /*f1c0*/  NOP ;  /* 0x0000000000007918 */ /* 0x000fd00000000000 */
[----:B------:R-:W0:-:S00]  /*f1d0*/  USETMAXREG.DEALLOC.CTAPOOL 0x28 ;  /* 0x00000028000079c8 */ /* 0x000e0000080e0500 */
[----:B------:R-:W-:-:S13]  /*f1e0*/  ISETP.NE.AND P0, PT, RZ, UR8, PT ;  /* 0x00000008ff007c0c */ /* 0x000fda000bf05270 */
[----:B------:R-:W-:Y:S05]  /*f1f0*/  @P0 EXIT ;  /* 0x000000000000094d */ /* 0x000fea0003800000 */
[----:B0-----:R-:W-:Y:S01]  /*f200*/  LOP3.LUT P0, RZ, R4, 0xff, RZ, 0xc0, !PT ;  /* 0x000000ff04ff7812 */ /* 0x001fe2000780c0ff */
[----:B------:R-:W-:Y:S02]  /*f210*/  IMAD.MOV.U32 R0, RZ, RZ, 0x1 ;  /* 0x00000001ff007424 */ /* 0x000fe400078e00ff */
[----:B------:R-:W-:-:S10]  /*f220*/  IMAD.MOV.U32 R8, RZ, RZ, RZ ;  /* 0x000000ffff087224 */ /* 0x000fd400078e00ff */
[----:B------:R-:W-:Y:S05]  /*f230*/  @!P0 BRA `(.L_x_298) ;  /* 0x0000000c00508947 */ /* 0x000fea0003800000 */
[----:B------:R-:W0:Y:S01]  /*f240*/  S2R R2, SR_TID.X ;  /* 0x0000000000027919 */ /* 0x000e220000002100 */
[----:B------:R-:W-:Y:S01]  /*f250*/  ULDC UR4, c[0x0][0x28c] ;  /* 0x0000a30000047ab9 */ /* 0x000fe20000000800 */
[----:B------:R-:W-:Y:S01]  /*f260*/  ULDC UR6, c[0x0][0x658] ;  /* 0x0001960000067ab9 */ /* 0x000fe20000000800 */
[----:B------:R-:W-:Y:S01]  /*f270*/  UIADD3 UR10, UR4, 0x1f, URZ ;  /* 0x0000001f040a7890 */ /* 0x000fe2000fffe03f */
[----:B------:R-:W-:Y:S01]  /*f280*/  BSSY B0, `(.L_x_298) ;  /* 0x00000cf000007945 */ /* 0x000fe20003800000 */
[----:B------:R-:W-:Y:S01]  /*f290*/  UMOV UR7, 0xffffffff ;  /* 0xffffffff00077882 */ /* 0x000fe20000000000 */
[----:B------:R-:W-:Y:S01]  /*f2a0*/  ULDC UR5, c[0x0][0x600] ;  /* 0x0001800000057ab9 */ /* 0x000fe20000000800 */
[----:B------:R-:W-:Y:S01]  /*f2b0*/  UMOV UR9, 0x1 ;  /* 0x0000000100097882 */ /* 0x000fe20000000000 */
[----:B------:R-:W-:Y:S01]  /*f2c0*/  USHF.L.U32 UR7, UR7, UR6, URZ ;  /* 0x0000000607077299 */ /* 0x000fe2000800063f */
[----:B------:R-:W-:Y:S01]  /*f2d0*/  IMAD.MOV.U32 R9, RZ, RZ, 0x1 ;  /* 0x00000001ff097424 */ /* 0x000fe200078e00ff */
[----:B------:R-:W-:Y:S01]  /*f2e0*/  UIADD3 UR4, UR5, -0x1, URZ ;  /* 0xffffffff05047890 */ /* 0x000fe2000fffe03f */
[----:B------:R-:W-:Y:S01]  /*f2f0*/  IMAD.MOV.U32 R0, RZ, RZ, 0x1 ;  /* 0x00000001ff007424 */ /* 0x000fe200078e00ff */
[----:B------:R-:W-:Y:S01]  /*f300*/  USHF.R.S32.HI UR11, URZ, 0x1f, UR10 ;  /* 0x0000001f3f0b7899 */ /* 0x000fe2000801140a */
[----:B------:R-:W-:Y:S01]  /*f310*/  IMAD.MOV.U32 R8, RZ, RZ, RZ ;  /* 0x000000ffff087224 */ /* 0x000fe200078e00ff */
[----:B------:R-:W-:Y:S01]  /*f320*/  ULDC UR8, c[0x0][0xc] ;  /* 0x0000030000087ab9 */ /* 0x000fe20000000800 */
[----:B------:R-:W-:-:S02]  /*f330*/  USHF.L.U32 UR5, UR9, UR6, URZ ;  /* 0x0000000609057299 */ /* 0x000fc4000800063f */
[----:B------:R-:W-:Y:S01]  /*f340*/  ULEA.HI UR11, UR11, UR10, URZ, 0x5 ;  /* 0x0000000a0b0b7291 */ /* 0x000fe2000f8f283f */
[----:B------:R-:W-:Y:S01]  /*f350*/  ULDC UR9, c[0x0][0x10] ;  /* 0x0000040000097ab9 */ /* 0x000fe20000000800 */
[----:B------:R-:W-:Y:S02]  /*f360*/  ULOP3.LUT UR6, URZ, UR7, URZ, 0x33, !UPT ;  /* 0x000000073f067292 */ /* 0x000fe4000f8e333f */
[----:B------:R-:W-:Y:S01]  /*f370*/  UIMAD.WIDE.U32 UR8, UR8, UR9, URZ ;  /* 0x00000009080872a5 */ /* 0x000fe2000f8e003f */
[----:B------:R-:W-:Y:S01]  /*f380*/  ULDC UR7, c[0x0][0x14] ;  /* 0x0000050000077ab9 */ /* 0x000fe20000000800 */
[----:B------:R-:W-:Y:S02]  /*f390*/  USHF.R.S32.HI UR20, URZ, 0x5, UR11 ;  /* 0x000000053f147899 */ /* 0x000fe4000801140b */
[----:B------:R-:W-:Y:S02]  /*f3a0*/  UIMAD.WIDE.U32 UR22, UR8, UR7, URZ ;  /* 0x00000007081672a5 */ /* 0x000fe4000f8e003f */
[----:B------:R-:W-:-:S02]  /*f3b0*/  UIMAD UR18, UR9, UR7, URZ ;  /* 0x00000007091272a4 */ /* 0x000fc4000f8e023f */
[----:B------:R-:W-:Y:S01]  /*f3c0*/  ULOP3.LUT UR26, UR13, 0x2, URZ, 0xfc, !UPT ;  /* 0x000000020d1a7892 */ /* 0x000fe2000f8efc3f */
[C---:B0-----:R-:W-:Y:S01]  /*f3d0*/  LOP3.LUT P2, RZ, R2.reuse, 0x7f, RZ, 0xc0, !PT ;  /* 0x0000007f02ff7812 */ /* 0x041fe2000784c0ff */
[----:B------:R-:W-:Y:S01]  /*f3e0*/  UIADD3 UR18, UR23, UR18, URZ ;  /* 0x0000001217127290 */ /* 0x000fe2000fffe03f */
[----:B------:R-:W-:Y:S01]  /*f3f0*/  LOP3.LUT P0, RZ, R2, 0x1f, RZ, 0xc0, !PT ;  /* 0x0000001f02ff7812 */ /* 0x000fe2000780c0ff */
[----:B------:R-:W-:Y:S01]  /*f400*/  UIADD3 UR27, UR20, 0x1, URZ ;  /* 0x00000001141b7890 */ /* 0x000fe2000fffe03f */
[----:B------:R-:W-:Y:S02]  /*f410*/  ULDC.64 UR24, c[0x0][0x198] ;  /* 0x0000660000187ab9 */ /* 0x000fe40000000a00 */
[----:B------:R-:W-:-:S13]  /*f420*/  PLOP3.LUT P0, PT, P0, P2, PT, 0x8a, 0x0 ;  /* 0x000000000000781c */ /* 0x000fda0000705172 */
.L_x_310:
[----:B------:R-:W-:-:S03]  /*f430*/  UMOV UR7, 0xffffffff ;  /* 0xffffffff00077882 */ /* 0x000fc60000000000 */
[----:B------:R-:W-:Y:S05]  /*f440*/  BRA.DIV UR7, `(.L_x_299) ;  /* 0x0000001607c07947 */ /* 0x000fea000b800000 */
[----:B------:R-:W-:-:S13]  /*f450*/  ELECT P1, URZ, PT ;  /* 0x00000000003f782f */ /* 0x000fda0003820000 */
.L_x_335:
[----:B------:R-:W0:Y:S01]  /*f460*/  LDC R2, c[0x0][0x28c] ;  /* 0x0000a300ff027b82 */ /* 0x000e220000000800 */
[----:B------:R-:W-:Y:S01]  /*f470*/  BSSY B1, `(.L_x_300) ;  /* 0x0000038000017945 */ /* 0x000fe20003800000 */
[----:B0-----:R-:W-:-:S13]  /*f480*/  ISETP.LT.OR P1, PT, R2, 0x1, !P1 ;  /* 0x000000010200780c */ /* 0x001fda0004f21670 */
[----:B------:R-:W-:Y:S05]  /*f490*/  @P1 BRA `(.L_x_301) ;  /* 0x0000000000d41947 */ /* 0x000fea0003800000 */
[----:B------:R-:W-:Y:S02]  /*f4a0*/  IMAD.SHL.U32 R6, R6, 0x80, RZ ;  /* 0x0000008006067824 */ /* 0x000fe400078e00ff */
[----:B------:R-:W-:Y:S02]  /*f4b0*/  IMAD.SHL.U32 R7, R5, 0x100, RZ ;  /* 0x0000010005077824 */ /* 0x000fe400078e00ff */
[----:B------:R-:W-:Y:S02]  /*f4c0*/  IMAD.MOV.U32 R12, RZ, RZ, RZ ;  /* 0x000000ffff0c7224 */ /* 0x000fe400078e00ff */
[----:B------:R-:W-:Y:S02]  /*f4d0*/  IMAD.U32 R14, RZ, RZ, UR27 ;  /* 0x0000001bff0e7e24 */ /* 0x000fe4000f8e00ff */
[----:B------:R-:W-:Y:S02]  /*f4e0*/  IMAD.MOV.U32 R2, RZ, RZ, R0 ;  /* 0x000000ffff027224 */ /* 0x000fe400078e0000 */
[----:B------:R-:W-:-:S07]  /*f4f0*/  IMAD.MOV.U32 R3, RZ, RZ, R8 ;  /* 0x000000ffff037224 */ /* 0x000fce00078e0008 */
.L_x_305:
[----:B------:R-:W0:Y:S01]  /*f500*/  S2R R5, SR_CgaCtaId ;  /* 0x0000000000057919 */ /* 0x000e220000008800 */
[----:B------:R-:W-:-:S04]  /*f510*/  MOV R4, 0x400 ;  /* 0x0000040000047802 */ /* 0x000fc80000000f00 */
[----:B0-----:R-:W-:Y:S02]  /*f520*/  LEA R10, R5, R4, 0x18 ;  /* 0x00000004050a7211 */ /* 0x001fe400078ec0ff */
[----:B------:R-:W-:Y:S01]  /*f530*/  SHF.L.U32 R4, R2, 0x1f, RZ ;  /* 0x0000001f02047819 */ /* 0x000fe200000006ff */
[----:B------:R-:W0:Y:S02]  /*f540*/  @!P2 LDC R5, c[0x0][0x500] ;  /* 0x00014000ff05ab82 */ /* 0x000e240000000800 */
[----:B------:R-:W-:-:S04]  /*f550*/  IMAD R13, R3, 0x8, R10 ;  /* 0x00000008030d7824 */ /* 0x000fc800078e020a */
[----:B------:R-:W1:Y:S02]  /*f560*/  SYNCS.PHASECHK.TRANS64.TRYWAIT P1, [R13+URZ+0x90], R4 ;  /* 0x000090040d0075a7 */ /* 0x000e64000802017f */
[----:B-1----:R-:W-:Y:S05]  /*f570*/  @!P1 BRA `(.L_x_302) ;  /* 0x0000001400949947 */ /* 0x002fea0003800000 */
.L_x_336:
[----:B------:R-:W-:Y:S01]  /*f580*/  UPRMT UR7, UR26, 0x9910, URZ ;  /* 0x000099101a077896 */ /* 0x000fe2000800003f */
[----:B0-----:R0:W-:Y:S03]  /*f590*/  @!P2 SYNCS.ARRIVE.TRANS64 RZ, [R13+URZ], R5 ;  /* 0x000000050dffa9a7 */ /* 0x0011e6000800003f */
[----:B------:R-:W-:-:S06]  /*f5a0*/  UISETP.NE.AND UP0, UPT, UR7, 0x2, UPT ;  /* 0x000000020700788c */ /* 0x000fcc000bf05270 */
[----:B------:R-:W-:-:S13]  /*f5b0*/  PLOP3.LUT P1, PT, PT, PT, UP0, 0x80, 0x0 ;  /* 0x000000000000781c */ /* 0x000fda0003f2f008 */
[----:B0-----:R-:W-:Y:S05]  /*f5c0*/  @P1 BRA `(.L_x_303) ;  /* 0x0000000000041947 */ /* 0x001fea0003800000 */
[----:B------:R-:W-:Y:S01]  /*f5d0*/  BPT.TRAP 0x1 ;  /* 0x000000040000795c */ /* 0x000fe20000300000 */
.L_x_303:
[----:B------:R-:W-:Y:S05]  /*f5e0*/  @P0 BRA `(.L_x_304) ;  /* 0x0000000000040947 */ /* 0x000fea0003800000 */
[----:B------:R-:W-:Y:S01]  /*f5f0*/  BPT.TRAP 0x1 ;  /* 0x000000040000795c */ /* 0x000fe20000300000 */
.L_x_304:
[--C-:B-1----:R-:W-:Y:S01]  /*f600*/  IMAD R4, R3, 0x2000, R10.reuse ;  /* 0x0000200003047824 */ /* 0x102fe200078e020a */
[----:B------:R-:W-:Y:S01]  /*f610*/  R2UR UR9, R13 ;  /* 0x000000000d0972ca */ /* 0x000fe200000e0000 */
[----:B------:R-:W-:Y:S01]  /*f620*/  IMAD R10, R3, 0x1000, R10 ;  /* 0x00001000030a7824 */ /* 0x000fe200078e020a */
[----:B------:R-:W-:Y:S01]  /*f630*/  UIADD3 UR14, UP0, UR24, 0xf0, URZ ;  /* 0x000000f0180e7890 */ /* 0x000fe2000ff1e03f */
[----:B------:R-:W-:Y:S01]  /*f640*/  VIADD R14, R14, 0xffffffff ;  /* 0xffffffff0e0e7836 */ /* 0x000fe20000000000 */
[----:B------:R-:W-:Y:S01]  /*f650*/  R2UR UR7, R4 ;  /* 0x00000000040772ca */ /* 0x000fe200000e0000 */
[----:B------:R-:W-:Y:S01]  /*f660*/  UIADD3 UR28, UP1, UR24, 0x1f0, URZ ;  /* 0x000001f0181c7890 */ /* 0x000fe2000ff3e03f */
[----:B------:R-:W-:Y:S01]  /*f670*/  R2UR UR8, R10 ;  /* 0x000000000a0872ca */ /* 0x000fe200000e0000 */
[----:B------:R-:W-:Y:S01]  /*f680*/  UIADD3.X UR15, URZ, UR25, URZ, UP0, !UPT ;  /* 0x000000193f0f7290 */ /* 0x000fe200087fe43f */
[----:B------:R-:W-:Y:S01]  /*f690*/  R2UR UR11, R7 ;  /* 0x00000000070b72ca */ /* 0x000fe200000e0000 */
[----:B------:R-:W-:Y:S01]  /*f6a0*/  VIADD R3, R3, 0x1 ;  /* 0x0000000103037836 */ /* 0x000fe20000000000 */
[----:B------:R-:W-:Y:S01]  /*f6b0*/  R2UR UR10, R12 ;  /* 0x000000000c0a72ca */ /* 0x000fe200000e0000 */
[----:B------:R-:W-:Y:S01]  /*f6c0*/  UIADD3.X UR29, URZ, UR25, URZ, UP1, !UPT ;  /* 0x000000193f1d7290 */ /* 0x000fe20008ffe43f */
[----:B------:R-:W-:Y:S01]  /*f6d0*/  R2UR UR12, R11 ;  /* 0x000000000b0c72ca */ /* 0x000fe200000e0000 */
[----:B------:R-:W-:Y:S01]  /*f6e0*/  UMOV UR16, 0x0 ;  /* 0x0000000000107882 */ /* 0x000fe20000000000 */
[----:B------:R-:W-:Y:S01]  /*f6f0*/  R2UR UR21, R6 ;  /* 0x00000000061572ca */ /* 0x000fe200000e0000 */
[----:B------:R-:W-:Y:S01]  /*f700*/  UMOV UR17, 0x10000000 ;  /* 0x1000000000117882 */ /* 0x000fe20000000000 */
[----:B------:R-:W-:Y:S01]  /*f710*/  ISETP.GT.AND P3, PT, R14, 0x1, PT ;  /* 0x000000010e00780c */ /* 0x000fe20003f64270 */
[----:B------:R-:W-:Y:S01]  /*f720*/  UIADD3 UR7, UR7, 0x200, URZ ;  /* 0x0000020007077890 */ /* 0x000fe2000fffe03f */
[----:B------:R-:W-:Y:S01]  /*f730*/  ISETP.NE.AND P1, PT, R3, 0x12, PT ;  /* 0x000000120300780c */ /* 0x000fe20003f25270 */
[----:B------:R-:W-:Y:S01]  /*f740*/  UIADD3 UR19, UR8, 0x24200, URZ ;  /* 0x0002420008137890 */ /* 0x000fe2000fffe03f */
[----:B------:R-:W-:-:S02]  /*f750*/  VIADD R12, R12, 0x20 ;  /* 0x000000200c0c7836 */ /* 0x000fc40000000000 */
[----:B------:R-:W-:Y:S02]  /*f760*/  SEL R5, RZ, 0x1, P1 ;  /* 0x00000001ff057807 */ /* 0x000fe40000800000 */
[----:B------:R-:W-:Y:S01]  /*f770*/  UMOV UR8, UR7 ;  /* 0x0000000700087c82 */ /* 0x000fe20008000000 */
[----:B------:R-:W-:Y:S01]  /*f780*/  SEL R3, R3, RZ, P1 ;  /* 0x000000ff03037207 */ /* 0x000fe20000800000 */
[----:B------:R0:W-:Y:S01]  /*f790*/  UTMALDG.3D [UR8], [UR14], desc[UR16] ;  /* 0x000010080e0075b4 */ /* 0x0001e20008011000 */
[----:B------:R-:W-:Y:S01]  /*f7a0*/  LOP3.LUT R2, R2, R5, RZ, 0x3c, !PT ;  /* 0x0000000502027212 */ /* 0x000fe200078e3cff */
[----:B0-----:R-:W-:Y:S01]  /*f7b0*/  UMOV UR8, UR19 ;  /* 0x0000001300087c82 */ /* 0x001fe20008000000 */
[----:B------:R-:W-:Y:S02]  /*f7c0*/  UMOV UR11, UR21 ;  /* 0x00000015000b7c82 */ /* 0x000fe40008000000 */
[----:B------:R0:W-:Y:S02]  /*f7d0*/  UTMALDG.3D [UR8], [UR28], desc[UR16] ;  /* 0x000010081c0075b4 */ /* 0x0001e40008011000 */
[----:B0-----:R-:W-:Y:S05]  /*f7e0*/  @P3 BRA `(.L_x_305) ;  /* 0xfffffffc00443947 */ /* 0x001fea000383ffff */
.L_x_301:
[----:B------:R-:W-:Y:S05]  /*f7f0*/  BSYNC B1 ;  /* 0x0000000000017941 */ /* 0x000fea0003800000 */
.L_x_300:
[----:B------:R-:W2:Y:S01]  /*f800*/  LDL.LU R15, [R1+0x78] ;  /* 0x00007800010f7983 */ /* 0x000ea20000300800 */
[----:B------:R-:W-:Y:S01]  /*f810*/  LOP3.LUT P5, RZ, R9, 0xff, RZ, 0xc0, !PT ;  /* 0x000000ff09ff7812 */ /* 0x000fe200078ac0ff */
[----:B------:R-:W-:Y:S01]  /*f820*/  VIADD R8, R8, UR20 ;  /* 0x0000001408087c36 */ /* 0x000fe20008000000 */
[----:B------:R-:W-:Y:S01]  /*f830*/  ULDC.64 UR8, c[0x0][0x650] ;  /* 0x0001940000087ab9 */ /* 0x000fe20000000a00 */
[----:B------:R-:W3:Y:S01]  /*f840*/  LDL.LU R13, [R1+0x7c] ;  /* 0x00007c00010d7983 */ /* 0x000ee20000300800 */
[----:B------:R-:W-:Y:S01]  /*f850*/  IMAD.U32 R5, RZ, RZ, UR20 ;  /* 0x00000014ff057e24 */ /* 0x000fe2000f8e00ff */
[----:B------:R-:W-:Y:S01]  /*f860*/  UISETP.GE.U32.AND UP0, UPT, UR20, 0x12, UPT ;  /* 0x000000121400788c */ /* 0x000fe2000bf06070 */
[----:B------:R-:W-:Y:S01]  /*f870*/  ISETP.GT.U32.AND P1, PT, R8, 0x11, PT ;  /* 0x000000110800780c */ /* 0x000fe20003f24070 */
[----:B------:R-:W-:Y:S01]  /*f880*/  BSSY B1, `(.L_x_306) ;  /* 0x000006c000017945 */ /* 0x000fe20003800000 */
[----:B------:R-:W-:Y:S01]  /*f890*/  IMAD.MOV.U32 R6, RZ, RZ, -0x1 ;  /* 0xffffffffff067424 */ /* 0x000fe200078e00ff */
[----:B------:R-:W-:Y:S01]  /*f8a0*/  PRMT R9, RZ, 0x7610, R9 ;  /* 0x00007610ff097816 */ /* 0x000fe20000000009 */
[----:B------:R-:W-:Y:S01]  /*f8b0*/  IMAD.MOV.U32 R11, RZ, RZ, -0x1 ;  /* 0xffffffffff0b7424 */ /* 0x000fe200078e00ff */
[----:B------:R-:W-:-:S02]  /*f8c0*/  ISETP.LT.U32.AND P1, PT, R5, 0x12, P1 ;  /* 0x000000120500780c */ /* 0x000fc40000f21070 */
[----:B------:R-:W0:Y:S01]  /*f8d0*/  @P5 S2R R3, SR_CgaCtaId ;  /* 0x0000000000035919 */ /* 0x000e220000008800 */
[----:B------:R-:W-:Y:S02]  /*f8e0*/  @P5 MOV R2, 0x400 ;  /* 0x0000040000025802 */ /* 0x000fe40000000f00 */
[----:B------:R-:W-:Y:S02]  /*f8f0*/  PLOP3.LUT P3, PT, PT, PT, UP0, 0x80, 0x0 ;  /* 0x000000000000781c */ /* 0x000fe40003f6f008 */
[----:B0-----:R-:W-:Y:S01]  /*f900*/  @P5 LEA R4, R3, R2, 0x18 ;  /* 0x0000000203045211 */ /* 0x001fe200078ec0ff */
[----:B------:R-:W-:-:S03]  /*f910*/  IMAD.WIDE.U32 R2, R8, 0x38e38e39, RZ ;  /* 0x38e38e3908027825 */ /* 0x000fc600078e00ff */
[----:B------:R0:W-:Y:S02]  /*f920*/  @P5 SYNCS.ARRIVE.TRANS64.A1T0 RZ, [R4+URZ+0x138], RZ ;  /* 0x000138ff04ff59a7 */ /* 0x0001e4000810003f */
[----:B------:R-:W-:Y:S02]  /*f930*/  SHF.R.U32.HI R5, RZ, 0x2, R3 ;  /* 0x00000002ff057819 */ /* 0x000fe40000011603 */
[----:B------:R-:W-:Y:S02]  /*f940*/  SEL R3, RZ, 0x1, !P1 ;  /* 0x00000001ff037807 */ /* 0x000fe40004800000 */
[----:B------:R-:W-:Y:S01]  /*f950*/  PRMT R2, RZ, 0x7610, R2 ;  /* 0x00007610ff027816 */ /* 0x000fe20000000002 */
[----:B------:R-:W-:Y:S01]  /*f960*/  IMAD R8, R5, -0x12, R8 ;  /* 0xffffffee05087824 */ /* 0x000fe200078e0208 */
[----:B------:R-:W-:-:S04]  /*f970*/  LOP3.LUT R0, R0, R3, RZ, 0x3c, !PT ;  /* 0x0000000300007212 */ /* 0x000fc800078e3cff */
[----:B------:R-:W-:Y:S01]  /*f980*/  @P3 LOP3.LUT R0, R0, 0x1, R5, 0x78, !PT ;  /* 0x0000000100003812 */ /* 0x000fe200078e7805 */
[----:B------:R-:W-:Y:S01]  /*f990*/  IMAD.MOV.U32 R5, RZ, RZ, -0x1 ;  /* 0xffffffffff057424 */ /* 0x000fe200078e00ff */
[----:B---3--:R-:W-:-:S04]  /*f9a0*/  IADD3 R13, P5, R13, UR22, RZ ;  /* 0x000000160d0d7c10 */ /* 0x008fc8000ffbe0ff */
[----:B--2---:R-:W-:Y:S01]  /*f9b0*/  IADD3.X R15, R15, UR18, RZ, P5, !PT ;  /* 0x000000120f0f7c10 */ /* 0x004fe2000affe4ff */
[----:B------:R0:W-:Y:S01]  /*f9c0*/  STL [R1+0x7c], R13 ;  /* 0x00007c0d01007387 */ /* 0x0001e20000100800 */
[----:B------:R-:W-:-:S03]  /*f9d0*/  ISETP.GE.U32.AND P1, PT, R13, UR8, PT ;  /* 0x000000080d007c0c */ /* 0x000fc6000bf26070 */
[----:B------:R0:W-:Y:S01]  /*f9e0*/  STL [R1+0x78], R15 ;  /* 0x0000780f01007387 */ /* 0x0001e20000100800 */
[----:B------:R-:W-:-:S13]  /*f9f0*/  ISETP.GE.U32.AND.EX P1, PT, R15, UR9, PT, P1 ;  /* 0x000000090f007c0c */ /* 0x000fda000bf26110 */
[----:B0-----:R-:W-:Y:S05]  /*fa00*/  @P1 BRA `(.L_x_307) ;  /* 0x00000004004c1947 */ /* 0x001fea0003800000 */
[----:B------:R-:W-:Y:S01]  /*fa10*/  ULDC.64 UR8, c[0x0][0x628] ;  /* 0x00018a0000087ab9 */ /* 0x000fe20000000a00 */
[----:B------:R-:W0:Y:S01]  /*fa20*/  S2R R12, SR_CTAID.X ;  /* 0x00000000000c7919 */ /* 0x000e220000002500 */
[----:B------:R-:W-:Y:S01]  /*fa30*/  ISETP.NE.U32.AND P1, PT, RZ, UR8, PT ;  /* 0x00000008ff007c0c */ /* 0x000fe2000bf25070 */
[----:B------:R-:W-:Y:S01]  /*fa40*/  ULDC UR10, c[0x0][0x630] ;  /* 0x00018c00000a7ab9 */ /* 0x000fe20000000800 */
[----:B------:R-:W-:Y:S01]  /*fa50*/  IMAD.MOV.U32 R2, RZ, RZ, R13 ;  /* 0x000000ffff027224 */ /* 0x000fe200078e000d */
[----:B------:R-:W1:Y:S01]  /*fa60*/  S2R R10, SR_CTAID.Y ;  /* 0x00000000000a7919 */ /* 0x000e620000002600 */
[----:B------:R-:W-:Y:S01]  /*fa70*/  ISETP.NE.AND.EX P1, PT, RZ, UR9, PT, P1 ;  /* 0x00000009ff007c0c */ /* 0x000fe2000bf25310 */
[----:B------:R-:W-:-:S12]  /*fa80*/  IMAD.MOV.U32 R3, RZ, RZ, R15 ;  /* 0x000000ffff037224 */ /* 0x000fd800078e000f */
[----:B------:R-:W-:Y:S05]  /*fa90*/  @!P1 BRA `(.L_x_308) ;  /* 0x0000000000289947 */ /* 0x000fea0003800000 */
[----:B------:R-:W-:Y:S02]  /*faa0*/  ULDC UR7, c[0x0][0x634] ;  /* 0x00018d0000077ab9 */ /* 0x000fe40000000800 */
[----:B------:R-:W-:-:S05]  /*fab0*/  IADD3 R7, P1, R13, UR7, RZ ;  /* 0x000000070d077c10 */ /* 0x000fca000ff3e0ff */
[----:B------:R-:W-:-:S04]  /*fac0*/  IMAD.X R11, RZ, RZ, R15, P1 ;  /* 0x000000ffff0b7224 */ /* 0x000fc800008e060f */
[----:B------:R-:W-:-:S04]  /*fad0*/  IMAD.WIDE.U32 R4, R11, UR8, RZ ;  /* 0x000000080b047c25 */ /* 0x000fc8000f8e00ff */
[----:B------:R-:W-:-:S04]  /*fae0*/  IMAD.WIDE.U32 R4, P1, R7, UR9, R4 ;  /* 0x0000000907047c25 */ /* 0x000fc8000f820004 */
[----:B------:R-:W-:-:S04]  /*faf0*/  IMAD.WIDE.U32 R6, R7, UR8, RZ ;  /* 0x0000000807067c25 */ /* 0x000fc8000f8e00ff */
[----:B------:R-:W-:Y:S01]  /*fb00*/  IMAD.X R3, RZ, RZ, RZ, P1 ;  /* 0x000000ffff037224 */ /* 0x000fe200008e06ff */
[----:B------:R-:W-:Y:S01]  /*fb10*/  IADD3 RZ, P1, R7, R4, RZ ;  /* 0x0000000407ff7210 */ /* 0x000fe20007f3e0ff */
[----:B------:R-:W-:-:S04]  /*fb20*/  IMAD.MOV.U32 R2, RZ, RZ, R5 ;  /* 0x000000ffff027224 */ /* 0x000fc800078e0005 */
[----:B------:R-:W-:-:S08]  /*fb30*/  IMAD.WIDE.U32.X R2, R11, UR9, R2, P1 ;  /* 0x000000090b027c25 */ /* 0x000fd000088e0402 */
.L_x_308:
[--C-:B------:R-:W-:Y:S01]  /*fb40*/  SHF.R.U64 R11, R2, UR10, R3.reuse ;  /* 0x0000000a020b7c19 */ /* 0x100fe20008001203 */
[----:B------:R-:W-:Y:S01]  /*fb50*/  ULDC.64 UR8, c[0x0][0x620] ;  /* 0x0001880000087ab9 */ /* 0x000fe20000000a00 */
[----:B------:R-:W-:Y:S01]  /*fb60*/  SHF.R.U32.HI R2, RZ, UR10, R3 ;  /* 0x0000000aff027c19 */ /* 0x000fe20008011603 */
[----:B------:R-:W-:Y:S01]  /*fb70*/  IMAD.MOV.U32 R3, RZ, RZ, R15 ;  /* 0x000000ffff037224 */ /* 0x000fe200078e000f */
[----:B------:R-:W-:Y:S01]  /*fb80*/  IADD3 R5, P1, RZ, -R11, RZ ;  /* 0x8000000bff057210 */ /* 0x000fe20007f3e0ff */
[----:B------:R-:W-:Y:S01]  /*fb90*/  ULDC UR7, c[0x0][0x150] ;  /* 0x0000540000077ab9 */ /* 0x000fe20000000800 */
[----:B0-----:R-:W-:Y:S01]  /*fba0*/  I2FP.F32.U32 R6, R12 ;  /* 0x0000000c00067245 */ /* 0x001fe20000201000 */
[----:B------:R-:W0:Y:S01]  /*fbb0*/  LDC R7, c[0x0][0x144] ;  /* 0x00005100ff077b82 */ /* 0x000e220000000800 */
[----:B------:R-:W-:Y:S01]  /*fbc0*/  ULDC.64 UR10, c[0x0][0x640] ;  /* 0x00019000000a7ab9 */ /* 0x000fe20000000a00 */
[----:B------:R-:W-:Y:S01]  /*fbd0*/  IMAD.X R2, RZ, RZ, ~R2, P1 ;  /* 0x000000ffff027224 */ /* 0x000fe200008e0e02 */
[----:B------:R-:W-:Y:S01]  /*fbe0*/  ISETP.NE.U32.AND P1, PT, RZ, UR10, PT ;  /* 0x0000000aff007c0c */ /* 0x000fe2000bf25070 */
[----:B------:R-:W-:Y:S01]  /*fbf0*/  FMUL R6, R6, UR7 ;  /* 0x0000000706067c20 */ /* 0x000fe20008400000 */
[----:B------:R-:W-:Y:S01]  /*fc00*/  ULDC UR7, c[0x0][0x618] ;  /* 0x0001860000077ab9 */ /* 0x000fe20000000800 */
[----:B------:R-:W-:Y:S01]  /*fc10*/  IMAD R4, R2, UR8, RZ ;  /* 0x0000000802047c24 */ /* 0x000fe2000f8e02ff */
[----:B------:R-:W-:Y:S01]  /*fc20*/  ISETP.NE.AND.EX P1, PT, RZ, UR11, PT, P1 ;  /* 0x0000000bff007c0c */ /* 0x000fe2000bf25310 */
[----:B------:R-:W-:Y:S01]  /*fc30*/  IMAD.MOV.U32 R2, RZ, RZ, R13 ;  /* 0x000000ffff027224 */ /* 0x000fe200078e000d */
[----:B------:R-:W2:Y:S01]  /*fc40*/  LDC R15, c[0x0][0x148] ;  /* 0x00005200ff0f7b82 */ /* 0x000ea20000000800 */
[----:B------:R-:W3:Y:S02]  /*fc50*/  F2I.U32.TRUNC.NTZ R6, R6 ;  /* 0x0000000600067305 */ /* 0x000ee4000020f000 */
[----:B------:R-:W-:Y:S01]  /*fc60*/  IMAD.WIDE.U32 R2, R5, UR8, R2 ;  /* 0x0000000805027c25 */ /* 0x000fe2000f8e0002 */
[----:B------:R-:W-:-:S03]  /*fc70*/  ULDC UR8, c[0x0][0x154] ;  /* 0x0000550000087ab9 */ /* 0x000fc60000000800 */
[----:B------:R-:W-:Y:S01]  /*fc80*/  IMAD R5, R5, UR9, R4 ;  /* 0x0000000905057c24 */ /* 0x000fe2000f8e0204 */
[----:B------:R-:W-:-:S03]  /*fc90*/  ULDC UR9, c[0x0][0x608] ;  /* 0x0001820000097ab9 */ /* 0x000fc60000000800 */
[----:B------:R-:W-:-:S05]  /*fca0*/  IMAD.IADD R3, R3, 0x1, R5 ;  /* 0x0000000103037824 */ /* 0x000fca00078e0205 */
[----:B------:R-:W-:Y:S01]  /*fcb0*/  SHF.R.U64 R13, R2, UR7, R3 ;  /* 0x00000007020d7c19 */ /* 0x000fe20008001203 */
[----:B---3--:R-:W-:Y:S01]  /*fcc0*/  IMAD.MOV R6, RZ, RZ, -R6 ;  /* 0x000000ffff067224 */ /* 0x008fe200078e0a06 */
[----:B-1----:R-:W-:-:S03]  /*fcd0*/  I2FP.F32.U32 R2, R10 ;  /* 0x0000000a00027245 */ /* 0x002fc60000201000 */
[----:B0-----:R-:W-:Y:S02]  /*fce0*/  IMAD R19, R7, R6, R12 ;  /* 0x0000000607137224 */ /* 0x001fe400078e020c */
[----:B------:R-:W-:Y:S01]  /*fcf0*/  FMUL R4, R2, UR8 ;  /* 0x0000000802047c20 */ /* 0x000fe20008400000 */
[----:B------:R-:W-:Y:S01]  /*fd00*/  SHF.R.U32.HI R2, RZ, UR7, R3 ;  /* 0x00000007ff027c19 */ /* 0x000fe20008011603 */
[----:B------:R-:W-:Y:S02]  /*fd10*/  ULDC UR7, c[0x0][0x658] ;  /* 0x0001960000077ab9 */ /* 0x000fe40000000800 */
[----:B------:R0:W1:Y:S01]  /*fd20*/  F2I.U32.TRUNC.NTZ R18, R4 ;  /* 0x0000000400127305 */ /* 0x000062000020f000 */
[--C-:B------:R-:W-:Y:S02]  /*fd30*/  SHF.R.U64 R16, R13, UR9, R2.reuse ;  /* 0x000000090d107c19 */ /* 0x100fe40008001202 */
[----:B------:R-:W-:-:S04]  /*fd40*/  SHF.R.U32.HI R3, RZ, UR9, R2 ;  /* 0x00000009ff037c19 */ /* 0x000fc80008011602 */
[--C-:B------:R-:W-:Y:S02]  /*fd50*/  SHF.R.U64 R14, R16, UR7, R3.reuse ;  /* 0x00000007100e7c19 */ /* 0x100fe40008001203 */
[----:B------:R-:W-:-:S03]  /*fd60*/  SHF.R.U32.HI R3, RZ, UR7, R3 ;  /* 0x00000007ff037c19 */ /* 0x000fc60008011603 */
[----:B------:R-:W-:Y:S01]  /*fd70*/  IMAD.MOV.U32 R2, RZ, RZ, R14 ;  /* 0x000000ffff027224 */ /* 0x000fe200078e000e */
[----:B0-2---:R-:W-:Y:S06]  /*fd80*/  @!P1 BRA `(.L_x_309) ;  /* 0x0000000000289947 */ /* 0x005fec0003800000 */
        /* <DEDUP_REMOVED lines=10> */
.L_x_309:
[----:B------:R-:W-:Y:S01]  /*fe30*/  ULDC UR7, c[0x0][0x648] ;  /* 0x0001920000077ab9 */ /* 0x000fe20000000800 */
[----:B-1----:R-:W-:Y:S01]  /*fe40*/  IMAD.MOV R18, RZ, RZ, -R18 ;  /* 0x000000ffff127224 */ /* 0x002fe200078e0a12 */
[----:B------:R-:W-:Y:S01]  /*fe50*/  SHF.R.U64 R3, R2, UR7, R3 ;  /* 0x0000000702037c19 */ /* 0x000fe20008001203 */
[----:B------:R-:W-:Y:S01]  /*fe60*/  ULDC UR7, c[0x0][0x638] ;  /* 0x00018e0000077ab9 */ /* 0x000fe20000000800 */
[----:B------:R-:W-:Y:S01]  /*fe70*/  LOP3.LUT R2, R16, UR6, RZ, 0xc0, !PT ;  /* 0x0000000610027c12 */ /* 0x000fe2000f8ec0ff */
[----:B------:R-:W-:Y:S01]  /*fe80*/  @P4 IMAD R19, R15, R18, R10 ;  /* 0x000000120f134224 */ /* 0x000fe200078e020a */
[----:B------:R-:W-:Y:S01]  /*fe90*/  LOP3.LUT R13, R13, UR4, RZ, 0xc0, !PT ;  /* 0x000000040d0d7c12 */ /* 0x000fe2000f8ec0ff */
[----:B------:R-:W-:Y:S01]  /*fea0*/  IMAD.MOV R5, RZ, RZ, -R3 ;  /* 0x000000ffff057224 */ /* 0x000fe200078e0a03 */
[----:B------:R-:W-:Y:S01]  /*feb0*/  ULDC UR8, c[0x0][0x610] ;  /* 0x0001840000087ab9 */ /* 0x000fe20000000800 */
[----:B------:R-:W-:Y:S02]  /*fec0*/  IMAD R2, R3, UR5, R2 ;  /* 0x0000000503027c24 */ /* 0x000fe4000f8e0202 */
[----:B------:R-:W-:Y:S01]  /*fed0*/  IMAD R14, R5, UR7, R14 ;  /* 0x00000007050e7c24 */ /* 0x000fe2000f8e020e */
[----:B------:R-:W-:Y:S01]  /*fee0*/  ULDC UR7, c[0x0][0x600] ;  /* 0x0001800000077ab9 */ /* 0x000fe20000000800 */
[----:B------:R-:W-:-:S02]  /*fef0*/  IMAD R5, R2, UR8, R19 ;  /* 0x0000000802057c24 */ /* 0x000fc4000f8e0213 */
[----:B------:R-:W-:Y:S02]  /*ff00*/  IMAD R14, R14, UR7, R13 ;  /* 0x000000070e0e7c24 */ /* 0x000fe4000f8e020d */
[----:B------:R-:W-:-:S03]  /*ff10*/  IMAD.MOV.U32 R2, RZ, RZ, 0x1 ;  /* 0x00000001ff027424 */ /* 0x000fc600078e00ff */
[----:B------:R-:W-:Y:S02]  /*ff20*/  SEL R6, R14, R5, !P4 ;  /* 0x000000050e067207 */ /* 0x000fe40006000000 */
[----:B------:R-:W-:-:S07]  /*ff30*/  SEL R5, R5, R14, !P4 ;  /* 0x0000000e05057207 */ /* 0x000fce0006000000 */
.L_x_307:
[----:B------:R-:W-:Y:S05]  /*ff40*/  BSYNC B1 ;  /* 0x0000000000017941 */ /* 0x000fea0003800000 */
.L_x_306:
[----:B------:R-:W-:-:S13]  /*ff50*/  LOP3.LUT P1, RZ, R2, 0xff, RZ, 0xc0, !PT ;  /* 0x000000ff02ff7812 */ /* 0x000fda000782c0ff */
[----:B------:R-:W-:Y:S05]  /*ff60*/  @P1 BRA `(.L_x_310) ;  /* 0xfffffff400301947 */ /* 0x000fea000383ffff */
[----:B------:R-:W-:Y:S05]  /*ff70*/  BSYNC B0 ;  /* 0x0000000000007941 */ /* 0x000fea0003800000 */
.L_x_298:
[----:B------:R-:W-:-:S03]  /*ff80*/  UMOV UR7, 0xffffffff ;  /* 0xffffffff00077882 */ /* 0x000fc60000000000 */
[----:B------:R-:W-:Y:S05]  /*ff90*/  BRA.DIV UR7, `(.L_x_311) ;  /* 0x0000000e07207947 */ /* 0x000fea000b800000 */
[----:B------:R-:W-:-:S13]  /*ffa0*/  ELECT P0, URZ, PT ;  /* 0x00000000003f782f */ /* 0x000fda0003800000 */
.L_x_339:
[----:B------:R-:W-:Y:S04]  /*ffb0*/  BSSY B0, `(.L_x_312) ;  /* 0x00000aa000007945 */ /* 0x000fe80003800000 */
[----:B------:R-:W-:Y:S05]  /*ffc0*/  @!P0 BRA `(.L_x_313) ;  /* 0x0000000800a08947 */ /* 0x000fea0003800000 */
[----:B------:R-:W-:-:S04]  /*ffd0*/  ULOP3.LUT UR7, UR13, 0x2, URZ, 0xfc, !UPT ;  /* 0x000000020d077892 */ /* 0x000fc8000f8efc3f */
[----:B------:R-:W-:-:S06]  /*ffe0*/  UISETP.NE.AND UP0, UPT, UR7, 0x3, UPT ;  /* 0x000000030700788c */ /* 0x000fcc000bf05270 */
[----:B------:R-:W-:-:S13]  /*fff0*/  PLOP3.LUT P0, PT, PT, PT, UP0, 0x80, 0x0 ;  /* 0x000000000000781c */ /* 0x000fda0003f0f008 */
[----:B------:R-:W-:Y:S05]  /*10000*/  @!P0 BRA `(.L_x_314) ;  /* 0x0000000000048947 */ /* 0x000fea0003800000 */
[----:B------:R-:W-:Y:S01]  /*10010*/  BPT.TRAP 0x1 ;  /* 0x000000040000795c */ /* 0x000fe20000300000 */
.L_x_314:
[----:B------:R-:W0:Y:S01]  /*10020*/  S2R R3, SR_CgaCtaId ;  /* 0x0000000000037919 */ /* 0x000e220000008800 */
[----:B------:R-:W-:-:S04]  /*10030*/  MOV R2, 0x400 ;  /* 0x0000040000027802 */ /* 0x000fc80000000f00 */
[----:B0-----:R-:W-:Y:S02]  /*10040*/  LEA R3, R3, R2, 0x18 ;  /* 0x0000000203037211 */ /* 0x001fe400078ec0ff */
[----:B------:R-:W-:-:S03]  /*10050*/  SHF.L.U32 R2, R0, 0x1f, RZ ;  /* 0x0000001f00027819 */ /* 0x000fc600000006ff */
[----:B------:R-:W-:-:S04]  /*10060*/  VIADD R3, R3, 0x90 ;  /* 0x0000009003037836 */ /* 0x000fc80000000000 */
[C---:B------:R-:W-:Y:S02]  /*10070*/  IMAD R7, R8.reuse, 0x8, R3 ;  /* 0x0000000808077824 */ /* 0x040fe400078e0203 */
[----:B------:R-:W-:Y:S02]  /*10080*/  VIADD R8, R8, 0x1 ;  /* 0x0000000108087836 */ /* 0x000fe40000000000 */
[----:B------:R-:W0:Y:S03]  /*10090*/  SYNCS.PHASECHK.TRANS64.TRYWAIT P0, [R7+URZ], R2 ;  /* 0x00000002070075a7 */ /* 0x000e26000800017f */
[----:B------:R-:W-:-:S04]  /*100a0*/  ISETP.NE.AND P1, PT, R8, 0x12, PT ;  /* 0x000000120800780c */ /* 0x000fc80003f25270 */
[----:B------:R-:W-:Y:S02]  /*100b0*/  SEL R5, RZ, 0x1, P1 ;  /* 0x00000001ff057807 */ /* 0x000fe40000800000 */
[----:B------:R-:W-:Y:S02]  /*100c0*/  SEL R8, R8, RZ, P1 ;  /* 0x000000ff08087207 */ /* 0x000fe40000800000 */
[----:B------:R-:W-:-:S03]  /*100d0*/  LOP3.LUT R5, R0, R5, RZ, 0x3c, !PT ;  /* 0x0000000500057212 */ /* 0x000fc600078e3cff */
[----:B------:R-:W-:Y:S01]  /*100e0*/  IMAD R9, R8, 0x8, R3 ;  /* 0x0000000808097824 */ /* 0x000fe200078e0203 */
[----:B------:R-:W-:Y:S01]  /*100f0*/  SHF.L.U32 R4, R5, 0x1f, RZ ;  /* 0x0000001f05047819 */ /* 0x000fe200000006ff */
[----:B0-----:R-:W-:Y:S06]  /*10100*/  @!P0 BRA `(.L_x_315) ;  /* 0x0000000800e88947 */ /* 0x001fec0003800000 */
.L_x_340:
[----:B------:R-:W1:Y:S01]  /*10110*/  SYNCS.PHASECHK.TRANS64.TRYWAIT P0, [R9+URZ], R4 ;  /* 0x00000004090075a7 */ /* 0x000e62000800017f */
[----:B------:R-:W-:-:S05]  /*10120*/  VIADD R0, R8, 0x1 ;  /* 0x0000000108007836 */ /* 0x000fca0000000000 */
[----:B------:R-:W-:-:S04]  /*10130*/  ISETP.NE.AND P1, PT, R0, 0x12, PT ;  /* 0x000000120000780c */ /* 0x000fc80003f25270 */
[----:B0-----:R-:W-:Y:S02]  /*10140*/  SEL R2, RZ, 0x1, P1 ;  /* 0x00000001ff027807 */ /* 0x001fe40000800000 */
[----:B------:R-:W-:Y:S02]  /*10150*/  SEL R0, R0, RZ, P1 ;  /* 0x000000ff00007207 */ /* 0x000fe40000800000 */
[----:B------:R-:W-:-:S03]  /*10160*/  LOP3.LUT R7, R5, R2, RZ, 0x3c, !PT ;  /* 0x0000000205077212 */ /* 0x000fc600078e3cff */
[----:B------:R-:W-:Y:S01]  /*10170*/  IMAD R6, R0, 0x8, R3 ;  /* 0x0000000800067824 */ /* 0x000fe200078e0203 */
[----:B------:R-:W-:Y:S01]  /*10180*/  SHF.L.U32 R5, R7, 0x1f, RZ ;  /* 0x0000001f07057819 */ /* 0x000fe200000006ff */
[----:B-1----:R-:W-:Y:S06]  /*10190*/  @!P0 BRA `(.L_x_316) ;  /* 0x0000000800d88947 */ /* 0x002fec0003800000 */
.L_x_341:
[----:B------:R-:W1:Y:S01]  /*101a0*/  SYNCS.PHASECHK.TRANS64.TRYWAIT P0, [R6+URZ], R5 ;  /* 0x00000005060075a7 */ /* 0x000e62000800017f */
[----:B------:R-:W-:-:S05]  /*101b0*/  VIADD R0, R0, 0x1 ;  /* 0x0000000100007836 */ /* 0x000fca0000000000 */
[----:B------:R-:W-:-:S04]  /*101c0*/  ISETP.NE.AND P1, PT, R0, 0x12, PT ;  /* 0x000000120000780c */ /* 0x000fc80003f25270 */
[----:B------:R-:W-:Y:S02]  /*101d0*/  SEL R2, RZ, 0x1, P1 ;  /* 0x00000001ff027807 */ /* 0x000fe40000800000 */
[----:B------:R-:W-:Y:S02]  /*101e0*/  SEL R0, R0, RZ, P1 ;  /* 0x000000ff00007207 */ /* 0x000fe40000800000 */
[----:B------:R-:W-:-:S03]  /*101f0*/  LOP3.LUT R7, R7, R2, RZ, 0x3c, !PT ;  /* 0x0000000207077212 */ /* 0x000fc600078e3cff */
[----:B0-----:R-:W-:Y:S01]  /*10200*/  IMAD R9, R0, 0x8, R3 ;  /* 0x0000000800097824 */ /* 0x001fe200078e0203 */
[----:B------:R-:W-:Y:S01]  /*10210*/  SHF.L.U32 R4, R7, 0x1f, RZ ;  /* 0x0000001f07047819 */ /* 0x000fe200000006ff */
[----:B-1----:R-:W-:Y:S06]  /*10220*/  @!P0 BRA `(.L_x_317) ;  /* 0x0000000800c88947 */ /* 0x002fec0003800000 */
.L_x_342:
        /* <DEDUP_REMOVED lines=9> */
.L_x_343:
        /* <DEDUP_REMOVED lines=9> */
.L_x_344:
        /* <DEDUP_REMOVED lines=9> */
.L_x_345:
        /* <DEDUP_REMOVED lines=9> */
.L_x_346:
        /* <DEDUP_REMOVED lines=9> */
.L_x_347:
        /* <DEDUP_REMOVED lines=9> */
.L_x_348:
        /* <DEDUP_REMOVED lines=9> */
.L_x_349:
        /* <DEDUP_REMOVED lines=9> */
.L_x_350:
        /* <DEDUP_REMOVED lines=9> */
.L_x_351:
        /* <DEDUP_REMOVED lines=9> */
.L_x_352:
        /* <DEDUP_REMOVED lines=9> */
.L_x_353:
        /* <DEDUP_REMOVED lines=9> */
.L_x_354:
        /* <DEDUP_REMOVED lines=9> */
.L_x_355:
[----:B------:R-:W1:Y:S01]  /*10980*/  SYNCS.PHASECHK.TRANS64.TRYWAIT P0, [R6+URZ], R5 ;  /* 0x00000005060075a7 */ /* 0x000e62000800017f */
[----:B------:R-:W-:-:S05]  /*10990*/  VIADD R0, R0, 0x1 ;  /* 0x0000000100007836 */ /* 0x000fca0000000000 */
[----:B------:R-:W-:-:S04]  /*109a0*/  ISETP.NE.AND P1, PT, R0, 0x12, PT ;  /* 0x000000120000780c */ /* 0x000fc80003f25270 */
[----:B------:R-:W-:Y:S02]  /*109b0*/  SEL R2, RZ, 0x1, P1 ;  /* 0x00000001ff027807 */ /* 0x000fe40000800000 */
[----:B------:R-:W-:Y:S02]  /*109c0*/  SEL R0, R0, RZ, P1 ;  /* 0x000000ff00007207 */ /* 0x000fe40000800000 */
[----:B------:R-:W-:Y:S01]  /*109d0*/  LOP3.LUT R2, R7, R2, RZ, 0x3c, !PT ;  /* 0x0000000207027212 */ /* 0x000fe200078e3cff */
[----:B-1----:R-:W-:Y:S06]  /*109e0*/  @!P0 BRA `(.L_x_331) ;  /* 0x0000000400f08947 */ /* 0x002fec0003800000 */
.L_x_356:
[----:B------:R-:W-:Y:S01]  /*109f0*/  IMAD R3, R0, 0x8, R3 ;  /* 0x0000000800037824 */ /* 0x000fe200078e0203 */
[----:B------:R-:W-:-:S07]  /*10a00*/  SHF.L.U32 R0, R2, 0x1f, RZ ;  /* 0x0000001f02007819 */ /* 0x000fce00000006ff */
.L_x_332:
[----:B--2---:R2:W3:Y:S02]  /*10a10*/  SYNCS.PHASECHK.TRANS64.TRYWAIT P0, [R3+URZ], R0 ;  /* 0x00000000030075a7 */ /* 0x0044e4000800017f */
[----:B---3--:R-:W-:Y:S05]  /*10a20*/  @!P0 NANOSLEEP.SYNCS 0x989680 ;  /* 0x009896800000895d */ /* 0x008fea0003900000 */
[----:B------:R-:W3:Y:S02]  /*10a30*/  @!P0 SYNCS.PHASECHK.TRANS64 P0, [R3+URZ], R0 ;  /* 0x00000000030085a7 */ /* 0x000ee4000800007f */
[----:B---3--:R-:W-:Y:S05]  /*10a40*/  @!P0 BRA `(.L_x_332) ;  /* 0xfffffffc00f08947 */ /* 0x008fea000383ffff */
.L_x_313:
[----:B------:R-:W-:Y:S05]  /*10a50*/  BSYNC B0 ;  /* 0x0000000000007941 */ /* 0x000fea0003800000 */
.L_x_312:
[----:B------:R-:W-:Y:S05]  /*10a60*/  EXIT ;  /* 0x000000000000794d */ /* 0x000fea0003800000 */
.L_x_18:
[----:B-1----:R-:W-:-:S04]  /*10a70*/  IMAD.U32 R3, RZ, RZ, UR7 ;  /* 0x00000007ff037e24 */ /* 0x002fc8000f8e00ff */
[----:B------:R1:W3:Y:S03]  /*10a80*/  SYNCS.PHASECHK.TRANS64.TRYWAIT P0, [R3+URZ], R0 ;  /* 0x00000000030075a7 */ /* 0x0002e6000800017f */
[----:B---3--:R-:W-:Y:S05]  /*10a90*/  @!P0 NANOSLEEP.SYNCS 0x989680 ;  /* 0x009896800000895d */ /* 0x008fea0003900000 */
[----:B------:R-:W3:Y:S02]  /*10aa0*/  @!P0 SYNCS.PHASECHK.TRANS64 P0, [R3+URZ], R0 ;  /* 0x00000000030085a7 */ /* 0x000ee4000800007f */
[----:B---3--:R-:W-:Y:S05]  /*10ab0*/  @!P0 BRA `(.L_x_18) ;  /* 0xfffffffc00ec8947 */ /* 0x008fea000383ffff */
[----:B------:R-:W-:Y:S05]  /*10ac0*/  BRA `(.L_x_17) ;  /* 0xffffff1000a87947 */ /* 0x000fea000383ffff */
.L_x_24:
[----:B-----5:R1:W-:Y:S02]  /*10ad0*/  STL [R1+0x88], R0 ;  /* 0x0000880001007387 */ /* 0x0203e40000100800 */
[----:B-1----:R-:W-:-:S04]  /*10ae0*/  IMAD.U32 R0, RZ, RZ, UR9 ;  /* 0x00000009ff007e24 */ /* 0x002fc8000f8e00ff */
[----:B------:R1:W4:Y:S03]  /*10af0*/  SYNCS.PHASECHK.TRANS64.TRYWAIT P0, [R0+URZ], R229 ;  /* 0x000000e5000075a7 */ /* 0x000326000800017f */
[----:B----4-:R-:W-:Y:S05]  /*10b00*/  @!P0 NANOSLEEP.SYNCS 0x989680 ;  /* 0x009896800000895d */ /* 0x010fea0003900000 */
[----:B------:R1:W4:Y:S02]  /*10b10*/  @!P0 SYNCS.PHASECHK.TRANS64 P0, [R0+URZ], R229 ;  /* 0x000000e5000085a7 */ /* 0x000324000800007f */
[----:B-1----:R1:W5:Y:S02]  /*10b20*/  LDL.LU R0, [R1+0x88] ;  /* 0x0000880001007983 */ /* 0x0023640000300800 */
[----:B-1--4-:R-:W-:Y:S05]  /*10b30*/  @!P0 BRA `(.L_x_24) ;  /* 0xfffffffc00e48947 */ /* 0x012fea000383ffff */
[----:B------:R-:W-:Y:S05]  /*10b40*/  BRA `(.L_x_23) ;  /* 0xffffff24000c7947 */ /* 0x000fea000383ffff */
.L_x_299:
[----:B------:R-:W-:Y:S01]  /*10b50*/  BSSY B1, `(.L_x_333) ;  /* 0x0000006000017945 */ /* 0x000fe20003800000 */
[----:B------:R-:W-:-:S07]  /*10b60*/  IMAD.MOV.U32 R2, RZ, RZ, -0x1 ;  /* 0xffffffffff027424 */ /* 0x000fce00078e00ff */
[----:B------:R-:W-:Y:S05]  /*10b70*/  WARPSYNC.COLLECTIVE R2, `(.L_x_334) ;  /* 0x00000000020c7348 */ /* 0x000fea0003c00000 */
[----:B------:R-:W-:Y:S02]  /*10b80*/  ELECT P1, UR62, PT ;  /* 0x00000000003e782f */ /* 0x000fe40003820000 */
[----:B------:R-:W-:Y:S01]  /*10b90*/  MOV R2, UR62 ;  /* 0x0000003e00027c02 */ /* 0x000fe20008000f00 */
[----:B------:R-:W-:Y:S10]  /*10ba0*/  ENDCOLLECTIVE ;  /* 0x000000000000791b */ /* 0x000ff40003800000 */
.L_x_334:
[----:B------:R-:W-:Y:S05]  /*10bb0*/  BSYNC B1 ;  /* 0x0000000000017941 */ /* 0x000fea0003800000 */
.L_x_333:
[----:B------:R-:W-:Y:S05]  /*10bc0*/  BRA `(.L_x_335) ;  /* 0xffffffe800247947 */ /* 0x000fea000383ffff */
.L_x_302:
[----:B-1----:R1:W2:Y:S02]  /*10bd0*/  SYNCS.PHASECHK.TRANS64.TRYWAIT P1, [R13+URZ+0x90], R4 ;  /* 0x000090040d0075a7 */ /* 0x0022a4000802017f */
[----:B--2---:R-:W-:Y:S05]  /*10be0*/  @!P1 NANOSLEEP.SYNCS 0x989680 ;  /* 0x009896800000995d */ /* 0x004fea0003900000 */
[----:B------:R-:W2:Y:S02]  /*10bf0*/  @!P1 SYNCS.PHASECHK.TRANS64 P1, [R13+URZ+0x90], R4 ;  /* 0x000090040d0095a7 */ /* 0x000ea4000802007f */
[----:B--2---:R-:W-:Y:S05]  /*10c00*/  @!P1 BRA `(.L_x_302) ;  /* 0xfffffffc00f09947 */ /* 0x004fea000383ffff */
[----:B------:R-:W-:Y:S05]  /*10c10*/  BRA `(.L_x_336) ;  /* 0xffffffe800587947 */ /* 0x000fea000383ffff */
.L_x_311:
[----:B------:R-:W-:Y:S01]  /*10c20*/  BSSY B0, `(.L_x_337) ;  /* 0x0000006000007945 */ /* 0x000fe20003800000 */
[----:B------:R-:W-:-:S07]  /*10c30*/  IMAD.MOV.U32 R2, RZ, RZ, -0x1 ;  /* 0xffffffffff027424 */ /* 0x000fce00078e00ff */
[----:B------:R-:W-:Y:S05]  /*10c40*/  WARPSYNC.COLLECTIVE R2, `(.L_x_338) ;  /* 0x00000000020c7348 */ /* 0x000fea0003c00000 */
[----:B------:R-:W-:Y:S02]  /*10c50*/  ELECT P1, UR62, PT ;  /* 0x00000000003e782f */ /* 0x000fe40003820000 */
[----:B------:R-:W-:Y:S01]  /*10c60*/  MOV R2, UR62 ;  /* 0x0000003e00027c02 */ /* 0x000fe20008000f00 */
[----:B------:R-:W-:Y:S10]  /*10c70*/  ENDCOLLECTIVE ;  /* 0x000000000000791b */ /* 0x000ff40003800000 */
.L_x_338:
[----:B------:R-:W-:Y:S05]  /*10c80*/  BSYNC B0 ;  /* 0x0000000000007941 */ /* 0x000fea0003800000 */
.L_x_337:
[----:B------:R-:W-:Y:S01]  /*10c90*/  PLOP3.LUT P0, PT, P1, PT, PT, 0x80, 0x0 ;  /* 0x000000000000781c */ /* 0x000fe20000f0f070 */
[----:B------:R-:W-:-:S12]  /*10ca0*/  BRA `(.L_x_339) ;  /* 0xfffffff000c07947 */ /* 0x000fd8000383ffff */
.L_x_315:
[----:B0-----:R0:W1:Y:S02]  /*10cb0*/  SYNCS.PHASECHK.TRANS64.TRYWAIT P0, [R7+URZ], R2 ;  /* 0x00000002070075a7 */ /* 0x001064000800017f */
[----:B-1----:R-:W-:Y:S05]  /*10cc0*/  @!P0 NANOSLEEP.SYNCS 0x989680 ;  /* 0x009896800000895d */ /* 0x002fea0003900000 */
[----:B------:R-:W1:Y:S02]  /*10cd0*/  @!P0 SYNCS.PHASECHK.TRANS64 P0, [R7+URZ], R2 ;  /* 0x00000002070085a7 */ /* 0x000e64000800007f */
[----:B-1----:R-:W-:Y:S05]  /*10ce0*/  @!P0 BRA `(.L_x_315) ;  /* 0xfffffffc00f08947 */ /* 0x002fea000383ffff */
[----:B------:R-:W-:Y:S05]  /*10cf0*/  BRA `(.L_x_340) ;  /* 0xfffffff400047947 */ /* 0x000fea000383ffff */
.L_x_316:
[----:B0-----:R0:W1:Y:S02]  /*10d00*/  SYNCS.PHASECHK.TRANS64.TRYWAIT P0, [R9+URZ], R4 ;  /* 0x00000004090075a7 */ /* 0x001064000800017f */
[----:B-1----:R-:W-:Y:S05]  /*10d10*/  @!P0 NANOSLEEP.SYNCS 0x989680 ;  /* 0x009896800000895d */ /* 0x002fea0003900000 */
[----:B------:R-:W1:Y:S02]  /*10d20*/  @!P0 SYNCS.PHASECHK.TRANS64 P0, [R9+URZ], R4 ;  /* 0x00000004090085a7 */ /* 0x000e64000800007f */
[----:B-1----:R-:W-:Y:S05]  /*10d30*/  @!P0 BRA `(.L_x_316) ;  /* 0xfffffffc00f08947 */ /* 0x002fea000383ffff */
[----:B------:R-:W-:Y:S05]  /*10d40*/  BRA `(.L_x_341) ;  /* 0xfffffff400147947 */ /* 0x000fea000383ffff */
.L_x_317:
[----:B0-----:R0:W1:Y:S02]  /*10d50*/  SYNCS.PHASECHK.TRANS64.TRYWAIT P0, [R6+URZ], R5 ;  /* 0x00000005060075a7 */ /* 0x001064000800017f */
[----:B-1----:R-:W-:Y:S05]  /*10d60*/  @!P0 NANOSLEEP.SYNCS 0x989680 ;  /* 0x009896800000895d */ /* 0x002fea0003900000 */
[----:B------:R-:W1:Y:S02]  /*10d70*/  @!P0 SYNCS.PHASECHK.TRANS64 P0, [R6+URZ], R5 ;  /* 0x00000005060085a7 */ /* 0x000e64000800007f */
[----:B-1----:R-:W-:Y:S05]  /*10d80*/  @!P0 BRA `(.L_x_317) ;  /* 0xfffffffc00f08947 */ /* 0x002fea000383ffff */
[----:B------:R-:W-:Y:S05]  /*10d90*/  BRA `(.L_x_342) ;  /* 0xfffffff400247947 */ /* 0x000fea000383ffff */
.L_x_318:
[----:B0-----:R0:W1:Y:S02]  /*10da0*/  SYNCS.PHASECHK.TRANS64.TRYWAIT P0, [R9+URZ], R4 ;  /* 0x00000004090075a7 */ /* 0x001064000800017f */
[----:B-1----:R-:W-:Y:S05]  /*10db0*/  @!P0 NANOSLEEP.SYNCS 0x989680 ;  /* 0x009896800000895d */ /* 0x002fea0003900000 */
[----:B------:R-:W1:Y:S02]  /*10dc0*/  @!P0 SYNCS.PHASECHK.TRANS64 P0, [R9+URZ], R4 ;  /* 0x00000004090085a7 */ /* 0x000e64000800007f */
[----:B-1----:R-:W-:Y:S05]  /*10dd0*/  @!P0 BRA `(.L_x_318) ;  /* 0xfffffffc00f08947 */ /* 0x002fea000383ffff */
[----:B------:R-:W-:Y:S05]  /*10de0*/  BRA `(.L_x_343) ;  /* 0xfffffff400347947 */ /* 0x000fea000383ffff */
.L_x_319:
[----:B0-----:R0:W1:Y:S02]  /*10df0*/  SYNCS.PHASECHK.TRANS64.TRYWAIT P0, [R6+URZ], R5 ;  /* 0x00000005060075a7 */ /* 0x001064000800017f */
[----:B-1----:R-:W-:Y:S05]  /*10e00*/  @!P0 NANOSLEEP.SYNCS 0x989680 ;  /* 0x009896800000895d */ /* 0x002fea0003900000 */
[----:B------:R-:W1:Y:S02]  /*10e10*/  @!P0 SYNCS.PHASECHK.TRANS64 P0, [R6+URZ], R5 ;  /* 0x00000005060085a7 */ /* 0x000e64000800007f */
[----:B-1----:R-:W-:Y:S05]  /*10e20*/  @!P0 BRA `(.L_x_319) ;  /* 0xfffffffc00f08947 */ /* 0x002fea000383ffff */
[----:B------:R-:W-:Y:S05]  /*10e30*/  BRA `(.L_x_344) ;  /* 0xfffffff400447947 */ /* 0x000fea000383ffff */
.L_x_320:
[----:B0-----:R0:W1:Y:S02]  /*10e40*/  SYNCS.PHASECHK.TRANS64.TRYWAIT P0, [R9+URZ], R4 ;  /* 0x00000004090075a7 */ /* 0x001064000800017f */
[----:B-1----:R-:W-:Y:S05]  /*10e50*/  @!P0 NANOSLEEP.SYNCS 0x989680 ;  /* 0x009896800000895d */ /* 0x002fea0003900000 */
[----:B------:R-:W1:Y:S02]  /*10e60*/  @!P0 SYNCS.PHASECHK.TRANS64 P0, [R9+URZ], R4 ;  /* 0x00000004090085a7 */ /* 0x000e64000800007f */
[----:B-1----:R-:W-:Y:S05]  /*10e70*/  @!P0 BRA `(.L_x_320) ;  /* 0xfffffffc00f08947 */ /* 0x002fea000383ffff */
[----:B------:R-:W-:Y:S05]  /*10e80*/  BRA `(.L_x_345) ;  /* 0xfffffff400547947 */ /* 0x000fea000383ffff */
.L_x_321:
[----:B0-----:R0:W1:Y:S02]  /*10e90*/  SYNCS.PHASECHK.TRANS64.TRYWAIT P0, [R6+URZ], R5 ;  /* 0x00000005060075a7 */ /* 0x001064000800017f */
[----:B-1----:R-:W-:Y:S05]  /*10ea0*/  @!P0 NANOSLEEP.SYNCS 0x989680 ;  /* 0x009896800000895d */ /* 0x002fea0003900000 */
[----:B------:R-:W1:Y:S02]  /*10eb0*/  @!P0 SYNCS.PHASECHK.TRANS64 P0, [R6+URZ], R5 ;  /* 0x00000005060085a7 */ /* 0x000e64000800007f */
[----:B-1----:R-:W-:Y:S05]  /*10ec0*/  @!P0 BRA `(.L_x_321) ;  /* 0xfffffffc00f08947 */ /* 0x002fea000383ffff */
[----:B------:R-:W-:Y:S05]  /*10ed0*/  BRA `(.L_x_346) ;  /* 0xfffffff400647947 */ /* 0x000fea000383ffff */
.L_x_322:
[----:B0-----:R0:W1:Y:S02]  /*10ee0*/  SYNCS.PHASECHK.TRANS64.TRYWAIT P0, [R9+URZ], R4 ;  /* 0x00000004090075a7 */ /* 0x001064000800017f */
[----:B-1----:R-:W-:Y:S05]  /*10ef0*/  @!P0 NANOSLEEP.SYNCS 0x989680 ;  /* 0x009896800000895d */ /* 0x002fea0003900000 */
[----:B------:R-:W1:Y:S02]  /*10f00*/  @!P0 SYNCS.PHASECHK.TRANS64 P0, [R9+URZ], R4 ;  /* 0x00000004090085a7 */ /* 0x000e64000800007f */
[----:B-1----:R-:W-:Y:S05]  /*10f10*/  @!P0 BRA `(.L_x_322) ;  /* 0xfffffffc00f08947 */ /* 0x002fea000383ffff */
[----:B------:R-:W-:Y:S05]  /*10f20*/  BRA `(.L_x_347) ;  /* 0xfffffff400747947 */ /* 0x000fea000383ffff */
.L_x_323:
[----:B0-----:R0:W1:Y:S02]  /*10f30*/  SYNCS.PHASECHK.TRANS64.TRYWAIT P0, [R6+URZ], R5 ;  /* 0x00000005060075a7 */ /* 0x001064000800017f */
[----:B-1----:R-:W-:Y:S05]  /*10f40*/  @!P0 NANOSLEEP.SYNCS 0x989680 ;  /* 0x009896800000895d */ /* 0x002fea0003900000 */
[----:B------:R-:W1:Y:S02]  /*10f50*/  @!P0 SYNCS.PHASECHK.TRANS64 P0, [R6+URZ], R5 ;  /* 0x00000005060085a7 */ /* 0x000e64000800007f */
[----:B-1----:R-:W-:Y:S05]  /*10f60*/  @!P0 BRA `(.L_x_323) ;  /* 0xfffffffc00f08947 */ /* 0x002fea000383ffff */
[----:B------:R-:W-:Y:S05]  /*10f70*/  BRA `(.L_x_348) ;  /* 0xfffffff400847947 */ /* 0x000fea000383ffff */
.L_x_324:
[----:B0-----:R0:W1:Y:S02]  /*10f80*/  SYNCS.PHASECHK.TRANS64.TRYWAIT P0, [R9+URZ], R4 ;  /* 0x00000004090075a7 */ /* 0x001064000800017f */
[----:B-1----:R-:W-:Y:S05]  /*10f90*/  @!P0 NANOSLEEP.SYNCS 0x989680 ;  /* 0x009896800000895d */ /* 0x002fea0003900000 */
[----:B------:R-:W1:Y:S02]  /*10fa0*/  @!P0 SYNCS.PHASECHK.TRANS64 P0, [R9+URZ], R4 ;  /* 0x00000004090085a7 */ /* 0x000e64000800007f */
[----:B-1----:R-:W-:Y:S05]  /*10fb0*/  @!P0 BRA `(.L_x_324) ;  /* 0xfffffffc00f08947 */ /* 0x002fea000383ffff */
[----:B------:R-:W-:Y:S05]  /*10fc0*/  BRA `(.L_x_349) ;  /* 0xfffffff400947947 */ /* 0x000fea000383ffff */
.L_x_325:
[----:B0-----:R0:W1:Y:S02]  /*10fd0*/  SYNCS.PHASECHK.TRANS64.TRYWAIT P0, [R6+URZ], R5 ;  /* 0x00000005060075a7 */ /* 0x001064000800017f */
[----:B-1----:R-:W-:Y:S05]  /*10fe0*/  @!P0 NANOSLEEP.SYNCS 0x989680 ;  /* 0x009896800000895d */ /* 0x002fea0003900000 */
[----:B------:R-:W1:Y:S02]  /*10ff0*/  @!P0 SYNCS.PHASECHK.TRANS64 P0, [R6+URZ], R5 ;  /* 0x00000005060085a7 */ /* 0x000e64000800007f */
[----:B-1----:R-:W-:Y:S05]  /*11000*/  @!P0 BRA `(.L_x_325) ;  /* 0xfffffffc00f08947 */ /* 0x002fea000383ffff */
[----:B------:R-:W-:Y:S05]  /*11010*/  BRA `(.L_x_350) ;  /* 0xfffffff400a47947 */ /* 0x000fea000383ffff */
.L_x_326:
[----:B0-----:R0:W1:Y:S02]  /*11020*/  SYNCS.PHASECHK.TRANS64.TRYWAIT P0, [R9+URZ], R4 ;  /* 0x00000004090075a7 */ /* 0x001064000800017f */
[----:B-1----:R-:W-:Y:S05]  /*11030*/  @!P0 NANOSLEEP.SYNCS 0x989680 ;  /* 0x009896800000895d */ /* 0x002fea0003900000 */
[----:B------:R-:W1:Y:S02]  /*11040*/  @!P0 SYNCS.PHASECHK.TRANS64 P0, [R9+URZ], R4 ;  /* 0x00000004090085a7 */ /* 0x000e64000800007f */
[----:B-1----:R-:W-:Y:S05]  /*11050*/  @!P0 BRA `(.L_x_326) ;  /* 0xfffffffc00f08947 */ /* 0x002fea000383ffff */
[----:B------:R-:W-:Y:S05]  /*11060*/  BRA `(.L_x_351) ;  /* 0xfffffff400b47947 */ /* 0x000fea000383ffff */
.L_x_327:
[----:B0-----:R0:W1:Y:S02]  /*11070*/  SYNCS.PHASECHK.TRANS64.TRYWAIT P0, [R6+URZ], R5 ;  /* 0x00000005060075a7 */ /* 0x001064000800017f */
[----:B-1----:R-:W-:Y:S05]  /*11080*/  @!P0 NANOSLEEP.SYNCS 0x989680 ;  /* 0x009896800000895d */ /* 0x002fea0003900000 */
[----:B------:R-:W1:Y:S02]  /*11090*/  @!P0 SYNCS.PHASECHK.TRANS64 P0, [R6+URZ], R5 ;  /* 0x00000005060085a7 */ /* 0x000e64000800007f */
[----:B-1----:R-:W-:Y:S05]  /*110a0*/  @!P0 BRA `(.L_x_327) ;  /* 0xfffffffc00f08947 */ /* 0x002fea000383ffff */
[----:B------:R-:W-:Y:S05]  /*110b0*/  BRA `(.L_x_352) ;  /* 0xfffffff400c47947 */ /* 0x000fea000383ffff */
.L_x_328:
[----:B0-----:R0:W1:Y:S02]  /*110c0*/  SYNCS.PHASECHK.TRANS64.TRYWAIT P0, [R9+URZ], R4 ;  /* 0x00000004090075a7 */ /* 0x001064000800017f */
[----:B-1----:R-:W-:Y:S05]  /*110d0*/  @!P0 NANOSLEEP.SYNCS 0x989680 ;  /* 0x009896800000895d */ /* 0x002fea0003900000 */
[----:B------:R-:W1:Y:S02]  /*110e0*/  @!P0 SYNCS.PHASECHK.TRANS64 P0, [R9+URZ], R4 ;  /* 0x00000004090085a7 */ /* 0x000e64000800007f */
[----:B-1----:R-:W-:Y:S05]  /*110f0*/  @!P0 BRA `(.L_x_328) ;  /* 0xfffffffc00f08947 */ /* 0x002fea000383ffff */
[----:B------:R-:W-:Y:S05]  /*11100*/  BRA `(.L_x_353) ;  /* 0xfffffff400d47947 */ /* 0x000fea000383ffff */
.L_x_329:
[----:B0-----:R0:W1:Y:S02]  /*11110*/  SYNCS.PHASECHK.TRANS64.TRYWAIT P0, [R6+URZ], R5 ;  /* 0x00000005060075a7 */ /* 0x001064000800017f */
[----:B-1----:R-:W-:Y:S05]  /*11120*/  @!P0 NANOSLEEP.SYNCS 0x989680 ;  /* 0x009896800000895d */ /* 0x002fea0003900000 */
[----:B------:R-:W1:Y:S02]  /*11130*/  @!P0 SYNCS.PHASECHK.TRANS64 P0, [R6+URZ], R5 ;  /* 0x00000005060085a7 */ /* 0x000e64000800007f */
[----:B-1----:R-:W-:Y:S05]  /*11140*/  @!P0 BRA `(.L_x_329) ;  /* 0xfffffffc00f08947 */ /* 0x002fea000383ffff */
[----:B------:R-:W-:Y:S05]  /*11150*/  BRA `(.L_x_354) ;  /* 0xfffffff400e47947 */ /* 0x000fea000383ffff */
.L_x_330:
[----:B0-----:R0:W1:Y:S02]  /*11160*/  SYNCS.PHASECHK.TRANS64.TRYWAIT P0, [R9+URZ], R4 ;  /* 0x00000004090075a7 */ /* 0x001064000800017f */
[----:B-1----:R-:W-:Y:S05]  /*11170*/  @!P0 NANOSLEEP.SYNCS 0x989680 ;  /* 0x009896800000895d */ /* 0x002fea0003900000 */
[----:B------:R-:W1:Y:S02]  /*11180*/  @!P0 SYNCS.PHASECHK.TRANS64 P0, [R9+URZ], R4 ;  /* 0x00000004090085a7 */ /* 0x000e64000800007f */
[----:B-1----:R-:W-:Y:S05]  /*11190*/  @!P0 BRA `(.L_x_330) ;  /* 0xfffffffc00f08947 */ /* 0x002fea000383ffff */
[----:B------:R-:W-:Y:S05]  /*111a0*/  BRA `(.L_x_355) ;  /* 0xfffffff400f47947 */ /* 0x000fea000383ffff */
.L_x_331:
[----:B-1----:R1:W2:Y:S02]  /*111b0*/  SYNCS.PHASECHK.TRANS64.TRYWAIT P0, [R6+URZ], R5 ;  /* 0x00000005060075a7 */ /* 0x0022a4000800017f */
[----:B--2---:R-:W-:Y:S05]  /*111c0*/  @!P0 NANOSLEEP.SYNCS 0x989680 ;  /* 0x009896800000895d */ /* 0x004fea0003900000 */
[----:B------:R-:W2:Y:S02]  /*111d0*/  @!P0 SYNCS.PHASECHK.TRANS64 P0, [R6+URZ], R5 ;  /* 0x00000005060085a7 */ /* 0x000ea4000800007f */
[----:B--2---:R-:W-:Y:S05]  /*111e0*/  @!P0 BRA `(.L_x_331) ;  /* 0xfffffffc00f08947 */ /* 0x004fea000383ffff */
[----:B------:R-:W-:Y:S05]  /*111f0*/  BRA `(.L_x_356) ;  /* 0xfffffff400fc7947 */ /* 0x000fea000383ffff */
.L_x_357:
[----:B------:R-:W-:-:S00]  /*11200*/  BRA `(.L_x_357) ;  /* 0xfffffffc00fc7947 */ /* 0x000fc0000383ffff */
[----:B------:R-:W-:-:S00]  /*11210*/  NOP ;  /* 0x0000000000007918 */ /* 0x000fc00000000000 */
        /* <DEDUP_REMOVED lines=14> */
.L_x_358:


//--------------------- .nv.shared._ZN7cutlass13device_kernelINS_4gemm6kernel13GemmUniversalIN4cute5tupleIJiiiiEEENS1_10collective13CollectiveMmaINS1_37MainloopSm90TmaGmmaWarpSpecializedFP8ILi18ENS5_IJNS4_1CILi1EEESB_SB_EEENS1_35KernelTmaWarpSpecializedCooperativeEEENS5_IJNSA_ILi256EEENSA_ILi128EEENSA_ILi32EEEEEENS_12float_e5m2_tENS5_IJlSB_lEEESJ_SK_NS4_8TiledMMAINS4_8MMA_AtomIJNS4_4SM904GMMA31MMA_64x128x32_F32E5M2E5M2_SS_TNILNSO_7ScaleInE1ELSQ_1EEEEEENS4_6LayoutINS5_IJNSA_ILi2EEESB_SB_EEENS5_IJSB_NSA_ILi0EEESW_EEEEENS5_IJNS4_10UnderscoreESZ_SZ_EEEEENS4_13SM90_TMA_LOADENS4_14ComposedLayoutINS4_7SwizzleILi1ELi4ELi3EEENS4_18smem_ptr_flag_bitsILi8EEENST_INS5_IJNSA_ILi8EEESH_EEENS5_IJSH_SB_EEEEEEEvNS4_8identityES12_S1C_vS1D_EENS_8epilogue10collective6detail29Sm90TmaWarpSpecializedAdapterINS1G_15DefaultEpilogueISJ_SK_SK_NS1F_6thread17LinearCombinationISJ_Li1EffLNS1K_9ScaleType4KindE0ELNS_15FloatRoundStyleE2ESJ_EENS1_15EpilogueDefaultEEEEEvvEEEEvNT_6ParamsE --------------------------
	.section	.nv.shared._ZN7cutlass13device_kernelINS_4gemm6kernel13GemmUniversalIN4cute5tupleIJiiiiEEENS1_10collective13CollectiveMmaINS1_37MainloopSm90TmaGmmaWarpSpecializedFP8ILi18ENS5_IJNS4_1CILi1EEESB_SB_EEENS1_35KernelTmaWarpSpecializedCooperativeEEENS5_IJNSA_ILi256EEENSA_ILi128EEENSA_ILi32EEEEEENS_12float_e5m2_tENS5_IJlSB_lEEESJ_SK_NS4_8TiledMMAINS4_8MMA_AtomIJNS4_4SM904GMMA31MMA_64x128x32_F32E5M2E5M2_SS_TNILNSO_7ScaleInE1ELSQ_1EEEEEENS4_6LayoutINS5_IJNSA_ILi2EEESB_SB_EEENS5_IJSB_NSA_ILi0EEESW_EEEEENS5_IJNS4_10UnderscoreESZ_SZ_EEEEENS4_13SM90_TMA_LOADENS4_14ComposedLayoutINS4_7SwizzleILi1ELi4ELi3EEENS4_18smem_ptr_flag_bitsILi8EEENST_INS5_IJNSA_ILi8EEESH_EEENS5_IJSH_SB_EEEEEEEvNS4_8identityES12_S1C_vS1D_EENS_8epilogue10collective6detail29Sm90TmaWarpSpecializedAdapterINS1G_15DefaultEpilogueISJ_SK_SK_NS1F_6thread17LinearCombinationISJ_Li1EffLNS1K_9ScaleType4KindE0ELNS_15FloatRoundStyleE2ESJ_EENS1_15EpilogueDefaultEEEEEvvEEEEvNT_6ParamsE,"aw",@nobits
	.sectionflags	@""
	.align	16
	.zero		1024


//--------------------- .nv.shared.reserved.0     --------------------------
	.section	.nv.shared.reserved.0,"aw",@nobits
	.weak		__nv_reservedSMEM_offset_0_alias
	.size		__nv_reservedSMEM_offset_0_alias, 0, 0
	.other		__nv_reservedSMEM_offset_0_alias,@"STO_CUDA_RESERVED_SHARED STV_DEFAULT"
__nv_reservedSMEM_offset_0_alias:
	.zero		0


//--------------------- .nv.global                --------------------------
	.section	.nv.global,"aw",@nobits
.nv.global:
	.type		_ZN40_INTERNAL_36a9907f_4_k_cu_f8a9a8fb_186074cute1_E,@object
	.size		_ZN40_INTERNAL_36a9907f_4_k_cu_f8a9a8fb_186074cute1_E,(_ZN40_INTERNAL_36a9907f_4_k_cu_f8a9a8fb_186074cuda3std3__45__cpo6cbeginE - _ZN40_INTERNAL_36a9907f_4_k_cu_f8a9a8fb_186074cute1_E)
_ZN40_INTERNAL_36a9907f_4_k_cu_f8a9a8fb_186074cute1_E:
	.zero		1
	.type		_ZN40_INTERNAL_36a9907f_4_k_cu_f8a9a8fb_186074cuda3std3__45__cpo6cbeginE,@object
	.size		_ZN40_INTERNAL_36a9907f_4_k_cu_f8a9a8fb_186074cuda3std3__45__cpo6cbeginE,(_ZN40_INTERNAL_36a9907f_4_k_cu_f8a9a8fb_186074cuda3std3__48in_placeE - _ZN40_INTERNAL_36a9907f_4_k_cu_f8a9a8fb_186074cuda3std3__45__cpo6cbeginE)
_ZN40_INTERNAL_36a9907f_4_k_cu_f8a9a8fb_186074cuda3std3__45__cpo6cbeginE:
	.zero		1
	.type		_ZN40_INTERNAL_36a9907f_4_k_cu_f8a9a8fb_186074cuda3std3__48in_placeE,@object
	.size		_ZN40_INTERNAL_36a9907f_4_k_cu_f8a9a8fb_186074cuda3std3__48in_placeE,(_ZN40_INTERNAL_36a9907f_4_k_cu_f8a9a8fb_186074cuda3std6ranges3__45__cpo9iter_moveE - _ZN40_INTERNAL_36a9907f_4_k_cu_f8a9a8fb_186074cuda3std3__48in_placeE)
_ZN40_INTERNAL_36a9907f_4_k_cu_f8a9a8fb_186074cuda3std3__48in_placeE:
	.zero		1
	.type		_ZN40_INTERNAL_36a9907f_4_k_cu_f8a9a8fb_186074cuda3std6ranges3__45__cpo9iter_moveE,@object
	.size		_ZN40_INTERNAL_36a9907f_4_k_cu_f8a9a8fb_186074cuda3std6ranges3__45__cpo9iter_moveE,(_ZN40_INTERNAL_36a9907f_4_k_cu_f8a9a8fb_186074cuda3std3__45__cpo5beginE - _ZN40_INTERNAL_36a9907f_4_k_cu_f8a9a8fb_186074cuda3std6ranges3__45__cpo9iter_moveE)
_ZN40_INTERNAL_36a9907f_4_k_cu_f8a9a8fb_186074cuda3std6ranges3__45__cpo9iter_moveE:
	.zero		1
	.type		_ZN40_INTERNAL_36a9907f_4_k_cu_f8a9a8fb_186074cuda3std3__45__cpo5beginE,@object
	.size		_ZN40_INTERNAL_36a9907f_4_k_cu_f8a9a8fb_186074cuda3std3__45__cpo5beginE,(_ZN40_INTERNAL_36a9907f_4_k_cu_f8a9a8fb_186074cuda3std3__442_GLOBAL__N__36a9907f_4_k_cu_f8a9a8fb_186076ignoreE - _ZN40_INTERNAL_36a9907f_4_k_cu_f8a9a8fb_186074cuda3std3__45__cpo5beginE)
_ZN40_INTERNAL_36a9907f_4_k_cu_f8a9a8fb_186074cuda3std3__45__cpo5beginE:
	.zero		1
	.type		_ZN40_INTERNAL_36a9907f_4_k_cu_f8a9a8fb_186074cuda3std3__442_GLOBAL__N__36a9907f_4_k_cu_f8a9a8fb_186076ignoreE,@object
	.size		_ZN40_INTERNAL_36a9907f_4_k_cu_f8a9a8fb_186074cuda3std3__442_GLOBAL__N__36a9907f_4_k_cu_f8a9a8fb_186076ignoreE,(_ZN40_INTERNAL_36a9907f_4_k_cu_f8a9a8fb_186074cute7productE - _ZN40_INTERNAL_36a9907f_4_k_cu_f8a9a8fb_186074cuda3std3__442_GLOBAL__N__36a9907f_4_k_cu_f8a9a8fb_186076ignoreE)
_ZN40_INTERNAL_36a9907f_4_k_cu_f8a9a8fb_186074cuda3std3__442_GLOBAL__N__36a9907f_4_k_cu_f8a9a8fb_186076ignoreE:
	.zero		1
	.type		_ZN40_INTERNAL_36a9907f_4_k_cu_f8a9a8fb_186074cute7productE,@object
	.size		_ZN40_INTERNAL_36a9907f_4_k_cu_f8a9a8fb_186074cute7productE,(_ZN40_INTERNAL_36a9907f_4_k_cu_f8a9a8fb_186074cuda3std3__45__cpo3endE - _ZN40_INTERNAL_36a9907f_4_k_cu_f8a9a8fb_186074cute7productE)
_ZN40_INTERNAL_36a9907f_4_k_cu_f8a9a8fb_186074cute7productE:
	.zero		1
	.type		_ZN40_INTERNAL_36a9907f_4_k_cu_f8a9a8fb_186074cuda3std3__45__cpo3endE,@object
	.size		_ZN40_INTERNAL_36a9907f_4_k_cu_f8a9a8fb_186074cuda3std3__45__cpo3endE,(_ZN40_INTERNAL_36a9907f_4_k_cu_f8a9a8fb_186074cuda3std3__419piecewise_constructE - _ZN40_INTERNAL_36a9907f_4_k_cu_f8a9a8fb_186074cuda3std3__45__cpo3endE)
_ZN40_INTERNAL_36a9907f_4_k_cu_f8a9a8fb_186074cuda3std3__45__cpo3endE:
	.zero		1
	.type		_ZN40_INTERNAL_36a9907f_4_k_cu_f8a9a8fb_186074cuda3std3__419piecewise_constructE,@object
	.size		_ZN40_INTERNAL_36a9907f_4_k_cu_f8a9a8fb_186074cuda3std3__419piecewise_constructE,(_ZN40_INTERNAL_36a9907f_4_k_cu_f8a9a8fb_186074cuda3std3__45__cpo4cendE - _ZN40_INTERNAL_36a9907f_4_k_cu_f8a9a8fb_186074cuda3std3__419piecewise_constructE)
_ZN40_INTERNAL_36a9907f_4_k_cu_f8a9a8fb_186074cuda3std3__419piecewise_constructE:
	.zero		1
	.type		_ZN40_INTERNAL_36a9907f_4_k_cu_f8a9a8fb_186074cuda3std3__45__cpo4cendE,@object
	.size		_ZN40_INTERNAL_36a9907f_4_k_cu_f8a9a8fb_186074cuda3std3__45__cpo4cendE,(_ZN40_INTERNAL_36a9907f_4_k_cu_f8a9a8fb_186074cuda3std6ranges3__45__cpo4swapE - _ZN40_INTERNAL_36a9907f_4_k_cu_f8a9a8fb_186074cuda3std3__45__cpo4cendE)
_ZN40_INTERNAL_36a9907f_4_k_cu_f8a9a8fb_186074cuda3std3__45__cpo4cendE:
	.zero		1
	.type		_ZN40_INTERNAL_36a9907f_4_k_cu_f8a9a8fb_186074cuda3std6ranges3__45__cpo4swapE,@object
	.size		_ZN40_INTERNAL_36a9907f_4_k_cu_f8a9a8fb_186074cuda3std6ranges3__45__cpo4swapE,(.L_7 - _ZN40_INTERNAL_36a9907f_4_k_cu_f8a9a8fb_186074cuda3std6ranges3__45__cpo4swapE)
_ZN40_INTERNAL_36a9907f_4_k_cu_f8a9a8fb_186074cuda3std6ranges3__45__cpo4swapE:
	.zero		1
.L_7:


//--------------------- .nv.constant0._ZN7cutlass13device_kernelINS_4gemm6kernel13GemmUniversalIN4cute5tupleIJiiiiEEENS1_10collective13CollectiveMmaINS1_37MainloopSm90TmaGmmaWarpSpecializedFP8ILi18ENS5_IJNS4_1CILi1EEESB_SB_EEENS1_35KernelTmaWarpSpecializedCooperativeEEENS5_IJNSA_ILi256EEENSA_ILi128EEENSA_ILi32EEEEEENS_12float_e5m2_tENS5_IJlSB_lEEESJ_SK_NS4_8TiledMMAINS4_8MMA_AtomIJNS4_4SM904GMMA31MMA_64x128x32_F32E5M2E5M2_SS_TNILNSO_7ScaleInE1ELSQ_1EEEEEENS4_6LayoutINS5_IJNSA_ILi2EEESB_SB_EEENS5_IJSB_NSA_ILi0EEESW_EEEEENS5_IJNS4_10UnderscoreESZ_SZ_EEEEENS4_13SM90_TMA_LOADENS4_14ComposedLayoutINS4_7SwizzleILi1ELi4ELi3EEENS4_18smem_ptr_flag_bitsILi8EEENST_INS5_IJNSA_ILi8EEESH_EEENS5_IJSH_SB_EEEEEEEvNS4_8identityES12_S1C_vS1D_EENS_8epilogue10collective6detail29Sm90TmaWarpSpecializedAdapterINS1G_15DefaultEpilogueISJ_SK_SK_NS1F_6thread17LinearCombinationISJ_Li1EffLNS1K_9ScaleType4KindE0ELNS_15FloatRoundStyleE2ESJ_EENS1_15EpilogueDefaultEEEEEvvEEEEvNT_6ParamsE --------------------------
	.section	.nv.constant0._ZN7cutlass13device_kernelINS_4gemm6kernel13GemmUniversalIN4cute5tupleIJiiiiEEENS1_10collective13CollectiveMmaINS1_37MainloopSm90TmaGmmaWarpSpecializedFP8ILi18ENS5_IJNS4_1CILi1EEESB_SB_EEENS1_35KernelTmaWarpSpecializedCooperativeEEENS5_IJNSA_ILi256EEENSA_ILi128EEENSA_ILi32EEEEEENS_12float_e5m2_tENS5_IJlSB_lEEESJ_SK_NS4_8TiledMMAINS4_8MMA_AtomIJNS4_4SM904GMMA31MMA_64x128x32_F32E5M2E5M2_SS_TNILNSO_7ScaleInE1ELSQ_1EEEEEENS4_6LayoutINS5_IJNSA_ILi2EEESB_SB_EEENS5_IJSB_NSA_ILi0EEESW_EEEEENS5_IJNS4_10UnderscoreESZ_SZ_EEEEENS4_13SM90_TMA_LOADENS4_14ComposedLayoutINS4_7SwizzleILi1ELi4ELi3EEENS4_18smem_ptr_flag_bitsILi8EEENST_INS5_IJNSA_ILi8EEESH_EEENS5_IJSH_SB_EEEEEEEvNS4_8identityES12_S1C_vS1D_EENS_8epilogue10collective6detail29Sm90TmaWarpSpecializedAdapterINS1G_15DefaultEpilogueISJ_SK_SK_NS1F_6thread17LinearCombinationISJ_Li1EffLNS1K_9ScaleType4KindE0ELNS_15FloatRoundStyleE2ESJ_EENS1_15EpilogueDefaultEEEEEvvEEEEvNT_6ParamsE,"a",@progbits
	.sectionflags	@""
	.align	4
.nv.constant0._ZN7cutlass13device_kernelINS_4gemm6kernel13GemmUniversalIN4cute5tupleIJiiiiEEENS1_10collective13CollectiveMmaINS1_37MainloopSm90TmaGmmaWarpSpecializedFP8ILi18ENS5_IJNS4_1CILi1EEESB_SB_EEENS1_35KernelTmaWarpSpecializedCooperativeEEENS5_IJNSA_ILi256EEENSA_ILi128EEENSA_ILi32EEEEEENS_12float_e5m2_tENS5_IJlSB_lEEESJ_SK_NS4_8TiledMMAINS4_8MMA_AtomIJNS4_4SM904GMMA31MMA_64x128x32_F32E5M2E5M2_SS_TNILNSO_7ScaleInE1ELSQ_1EEEEEENS4_6LayoutINS5_IJNSA_ILi2EEESB_SB_EEENS5_IJSB_NSA_ILi0EEESW_EEEEENS5_IJNS4_10UnderscoreESZ_SZ_EEEEENS4_13SM90_TMA_LOADENS4_14ComposedLayoutINS4_7SwizzleILi1ELi4ELi3EEENS4_18smem_ptr_flag_bitsILi8EEENST_INS5_IJNSA_ILi8EEESH_EEENS5_IJSH_SB_EEEEEEEvNS4_8identityES12_S1C_vS1D_EENS_8epilogue10collective6detail29Sm90TmaWarpSpecializedAdapterINS1G_15DefaultEpilogueISJ_SK_SK_NS1F_6thread17LinearCombinationISJ_Li1EffLNS1K_9ScaleType4KindE0ELNS_15FloatRoundStyleE2ESJ_EENS1_15EpilogueDefaultEEEEEvvEEEEvNT_6ParamsE:
	.zero		1664


//--------------------- SYMBOLS --------------------------

	.type		.nv.reservedSmem.offset0,@object
	.size		.nv.reservedSmem.offset0,0x4
